	.headerflags	@"EF_CUDA_TEXMODE_UNIFIED EF_CUDA_64BIT_ADDRESS EF_CUDA_ACCELERATORS EF_CUDA_SM90 EF_CUDA_VIRTUAL_SM(EF_CUDA_SM90)"
	.elftype	@"ET_EXEC"


//--------------------- .nv.info                  --------------------------
	.section	.nv.info,"",@"SHT_CUDA_INFO"
	.align	4


	//----- nvinfo : EIATTR_REGCOUNT
	.align		4
        /*0000*/ 	.byte	0x04, 0x2f
        /*0002*/ 	.short	(.L_1 - .L_0)
	.align		4
.L_0:
        /*0004*/ 	.word	index@(triton_poi_fused_max_pool2d_with_indices_11)
        /*0008*/ 	.word	0x0000005a


	//----- nvinfo : EIATTR_MIN_STACK_SIZE
	.align		4
.L_1:
        /*000c*/ 	.byte	0x04, 0x12
        /*000e*/ 	.short	(.L_3 - .L_2)
	.align		4
.L_2:
        /*0010*/ 	.word	index@(triton_poi_fused_max_pool2d_with_indices_11)
        /*0014*/ 	.word	0x00000000


	//----- nvinfo : EIATTR_FRAME_SIZE
	.align		4
.L_3:
        /*0018*/ 	.byte	0x04, 0x11
        /*001a*/ 	.short	(.L_5 - .L_4)
	.align		4
.L_4:
        /*001c*/ 	.word	index@(triton_poi_fused_max_pool2d_with_indices_11)
        /*0020*/ 	.word	0x00000000


	//----- nvinfo : EIATTR_MIN_STACK_SIZE
	.align		4
.L_5:
        /*0024*/ 	.byte	0x04, 0x12
        /*0026*/ 	.short	(.L_7 - .L_6)
	.align		4
.L_6:
        /*0028*/ 	.word	index@(triton_poi_fused_max_pool2d_with_indices_11)
        /*002c*/ 	.word	0x00000000
.L_7:


//--------------------- .nv.info.triton_poi_fused_max_pool2d_with_indices_11 --------------------------
	.section	.nv.info.triton_poi_fused_max_pool2d_with_indices_11,"",@"SHT_CUDA_INFO"
	.sectionflags	@""
	.align	4


	//----- nvinfo : EIATTR_CUDA_API_VERSION
	.align		4
        /*0000*/ 	.byte	0x04, 0x37
        /*0002*/ 	.short	(.L_9 - .L_8)
.L_8:
        /*0004*/ 	.word	0x0000007c


	//----- nvinfo : EIATTR_KPARAM_INFO
	.align		4
.L_9:
        /*0008*/ 	.byte	0x04, 0x17
        /*000a*/ 	.short	(.L_11 - .L_10)
.L_10:
        /*000c*/ 	.word	0x00000000
        /*0010*/ 	.short	0x0004
        /*0012*/ 	.short	0x001c
        /*0014*/ 	.byte	0x00, 0xf0, 0x11, 0x00


	//----- nvinfo : EIATTR_KPARAM_INFO
	.align		4
.L_11:
        /*0018*/ 	.byte	0x04, 0x17
        /*001a*/ 	.short	(.L_13 - .L_12)
.L_12:
        /*001c*/ 	.word	0x00000000
        /*0020*/ 	.short	0x0003
        /*0022*/ 	.short	0x0018
        /*0024*/ 	.byte	0x00, 0xf0, 0x11, 0x00


	//----- nvinfo : EIATTR_KPARAM_INFO
	.align		4
.L_13:
        /*0028*/ 	.byte	0x04, 0x17
        /*002a*/ 	.short	(.L_15 - .L_14)
.L_14:
        /*002c*/ 	.word	0x00000000
        /*0030*/ 	.short	0x0002
        /*0032*/ 	.short	0x0010
        /*0034*/ 	.byte	0x00, 0xf4, 0x21, 0x00


	//----- nvinfo : EIATTR_KPARAM_INFO
	.align		4
.L_15:
        /*0038*/ 	.byte	0x04, 0x17
        /*003a*/ 	.short	(.L_17 - .L_16)
.L_16:
        /*003c*/ 	.word	0x00000000
        /*0040*/ 	.short	0x0001
        /*0042*/ 	.short	0x0008
        /*0044*/ 	.byte	0x00, 0xf4, 0x21, 0x00


	//----- nvinfo : EIATTR_KPARAM_INFO
	.align		4
.L_17:
        /*0048*/ 	.byte	0x04, 0x17
        /*004a*/ 	.short	(.L_19 - .L_18)
.L_18:
        /*004c*/ 	.word	0x00000000
        /*0050*/ 	.short	0x0000
        /*0052*/ 	.short	0x0000
        /*0054*/ 	.byte	0x00, 0xf4, 0x21, 0x00


	//----- nvinfo : EIATTR_SPARSE_MMA_MASK
	.align		4
.L_19:
        /*0058*/ 	.byte	0x03, 0x50
        /*005a*/ 	.short	0x0000


	//----- nvinfo : EIATTR_MAXREG_COUNT
	.align		4
        /*005c*/ 	.byte	0x03, 0x1b
        /*005e*/ 	.short	0x00ff


	//----- nvinfo : EIATTR_EXIT_INSTR_OFFSETS
	.align		4
        /*0060*/ 	.byte	0x04, 0x1c
        /*0062*/ 	.short	(.L_21 - .L_20)


	//   ....[0]....
.L_20:
        /*0064*/ 	.word	0x00003650


	//   ....[1]....
        /*0068*/ 	.word	0x00003670


	//----- nvinfo : EIATTR_REQNTID
	.align		4
.L_21:
        /*006c*/ 	.byte	0x04, 0x10
        /*006e*/ 	.short	(.L_23 - .L_22)
.L_22:
        /*0070*/ 	.word	0x00000080
        /*0074*/ 	.word	0x00000001
        /*0078*/ 	.word	0x00000001


	//----- nvinfo : EIATTR_CBANK_PARAM_SIZE
	.align		4
.L_23:
        /*007c*/ 	.byte	0x03, 0x19
        /*007e*/ 	.short	0x0020


	//----- nvinfo : EIATTR_PARAM_CBANK
	.align		4
        /*0080*/ 	.byte	0x04, 0x0a
        /*0082*/ 	.short	(.L_25 - .L_24)
	.align		4
.L_24:
        /*0084*/ 	.word	index@(.nv.constant0.triton_poi_fused_max_pool2d_with_indices_11)
        /*0088*/ 	.short	0x0210
        /*008a*/ 	.short	0x0020


	//----- nvinfo : EIATTR_SW_WAR
	.align		4
.L_25:
        /*008c*/ 	.byte	0x04, 0x36
        /*008e*/ 	.short	(.L_27 - .L_26)
.L_26:
        /*0090*/ 	.word	0x00000008
.L_27:


//--------------------- .nv.callgraph             --------------------------
	.section	.nv.callgraph,"",@"SHT_CUDA_CALLGRAPH"
	.align	4
	.sectionentsize	8
	.align		4
        /*0000*/ 	.word	0x00000000
	.align		4
        /*0004*/ 	.word	0xffffffff
	.align		4
        /*0008*/ 	.word	0x00000000
	.align		4
        /*000c*/ 	.word	0xfffffffe
	.align		4
        /*0010*/ 	.word	0x00000000
	.align		4
        /*0014*/ 	.word	0xfffffffd
	.align		4
        /*0018*/ 	.word	0x00000000
	.align		4
        /*001c*/ 	.word	0xfffffffc


//--------------------- .text.triton_poi_fused_max_pool2d_with_indices_11 --------------------------
	.section	.text.triton_poi_fused_max_pool2d_with_indices_11,"ax",@progbits
	.sectionflags	@"SHF_BARRIERS=1"
	.align	128
        .global         triton_poi_fused_max_pool2d_with_indices_11
        .type           triton_poi_fused_max_pool2d_with_indices_11,@function
        .size           triton_poi_fused_max_pool2d_with_indices_11,(.L_x_1 - triton_poi_fused_max_pool2d_with_indices_11)
        .other          triton_poi_fused_max_pool2d_with_indices_11,@"STO_CUDA_ENTRY STV_DEFAULT"
triton_poi_fused_max_pool2d_with_indices_11:
.text.triton_poi_fused_max_pool2d_with_indices_11:
[----:B------:R-:W0:Y:S01]  /*0000*/  LDC R1, c[0x0][0x28] ;  /* 0x00000a00ff017b82 */ /* 0x000e220000000800 */
[----:B------:R-:W1:Y:S07]  /*0010*/  S2R R6, SR_TID.X ;  /* 0x0000000000067919 */ /* 0x000e6e0000002100 */
[----:B------:R-:W2:Y:S01]  /*0020*/  LDC.64 R22, c[0x0][0x210] ;  /* 0x00008400ff167b82 */ /* 0x000ea20000000a00 */
[----:B------:R-:W-:Y:S02]  /*0030*/  CS2R R24, SRZ ;  /* 0x0000000000187805 */ /* 0x000fe4000001ff00 */
[----:B------:R-:W-:Y:S01]  /*0040*/  CS2R R26, SRZ ;  /* 0x00000000001a7805 */ /* 0x000fe2000001ff00 */
[----:B------:R-:W3:Y:S01]  /*0050*/  S2R R4, SR_CTAID.Y ;  /* 0x0000000000047919 */ /* 0x000ee20000002600 */
[----:B------:R-:W-:-:S02]  /*0060*/  CS2R R28, SRZ ;  /* 0x00000000001c7805 */ /* 0x000fc4000001ff00 */
[----:B------:R-:W-:Y:S01]  /*0070*/  CS2R R30, SRZ ;  /* 0x00000000001e7805 */ /* 0x000fe2000001ff00 */
[----:B------:R-:W-:Y:S01]  /*0080*/  ULDC.64 UR6, c[0x0][0x208] ;  /* 0x0000820000067ab9 */ /* 0x000fe20000000a00 */
[----:B------:R-:W4:Y:S01]  /*0090*/  S2R R10, SR_CTAID.X ;  /* 0x00000000000a7919 */ /* 0x000f220000002500 */
[----:B-1----:R-:W-:Y:S01]  /*00a0*/  SHF.R.U32.HI R9, RZ, 0x2, R6 ;  /* 0x00000002ff097819 */ /* 0x002fe20000011606 */
[----:B---3--:R-:W-:-:S03]  /*00b0*/  IMAD.SHL.U32 R4, R4, 0x20, RZ ;  /* 0x0000002004047824 */ /* 0x008fc600078e00ff */
[----:B------:R-:W-:-:S04]  /*00c0*/  SGXT.U32 R9, R9, 0x5 ;  /* 0x000000050909781a */ /* 0x000fc80000000000 */
[----:B------:R-:W-:-:S05]  /*00d0*/  LOP3.LUT R2, R4, R9, RZ, 0xfc, !PT ;  /* 0x0000000904027212 */ /* 0x000fca00078efcff */
[----:B------:R-:W-:-:S05]  /*00e0*/  IMAD.HI R0, R2, 0x78787879, RZ ;  /* 0x7878787902007827 */ /* 0x000fca00078e02ff */
[----:B------:R-:W-:-:S04]  /*00f0*/  SHF.R.U32.HI R3, RZ, 0x1f, R0 ;  /* 0x0000001fff037819 */ /* 0x000fc80000011600 */
[----:B------:R-:W-:Y:S01]  /*0100*/  LEA.HI.SX32 R3, R0, R3, 0x1d ;  /* 0x0000000300037211 */ /* 0x000fe200078feaff */
[----:B------:R-:W-:-:S04]  /*0110*/  IMAD.HI R0, R2, 0x71625345, RZ ;  /* 0x7162534502007827 */ /* 0x000fc800078e02ff */
[----:B------:R-:W-:Y:S01]  /*0120*/  IMAD.HI R7, R3, 0x78787879, RZ ;  /* 0x7878787903077827 */ /* 0x000fe200078e02ff */
[----:B------:R-:W-:-:S03]  /*0130*/  SHF.R.U32.HI R5, RZ, 0x1f, R0 ;  /* 0x0000001fff057819 */ /* 0x000fc60000011600 */
[----:B------:R-:W-:Y:S01]  /*0140*/  IMAD R41, R3, -0x11, R2 ;  /* 0xffffffef03297824 */ /* 0x000fe200078e0202 */
[----:B------:R-:W-:Y:S02]  /*0150*/  SHF.R.U32.HI R8, RZ, 0x1f, R7 ;  /* 0x0000001fff087819 */ /* 0x000fe40000011607 */
[----:B------:R-:W-:Y:S01]  /*0160*/  LEA.HI.SX32 R5, R0, R5, 0x19 ;  /* 0x0000000500057211 */ /* 0x000fe200078fcaff */
[----:B------:R-:W-:Y:S01]  /*0170*/  IMAD.SHL.U32 R32, R41, 0x200, RZ ;  /* 0x0000020029207824 */ /* 0x000fe200078e00ff */
[----:B------:R-:W-:Y:S01]  /*0180*/  LEA.HI.SX32 R8, R7, R8, 0x1d ;  /* 0x0000000807087211 */ /* 0x000fe200078feaff */
[----:B----4-:R-:W-:Y:S02]  /*0190*/  IMAD.SHL.U32 R7, R10, 0x20, RZ ;  /* 0x000000200a077824 */ /* 0x010fe400078e00ff */
[----:B------:R-:W-:Y:S02]  /*01a0*/  IMAD.SHL.U32 R0, R6, 0x8, RZ ;  /* 0x0000000806007824 */ /* 0x000fe400078e00ff */
[----:B------:R-:W-:-:S02]  /*01b0*/  IMAD R14, R8, -0x11, R3 ;  /* 0xffffffef080e7824 */ /* 0x000fc400078e0203 */
[----:B------:R-:W-:Y:S01]  /*01c0*/  IMAD R32, R5, 0x44100, R32 ;  /* 0x0004410005207824 */ /* 0x000fe200078e0220 */
[----:B------:R-:W-:Y:S02]  /*01d0*/  LOP3.LUT R5, R7, 0x18, R0, 0xf8, !PT ;  /* 0x0000001807057812 */ /* 0x000fe400078ef800 */
[----:B------:R-:W-:Y:S01]  /*01e0*/  ISETP.GT.AND P0, PT, R14, RZ, PT ;  /* 0x000000ff0e00720c */ /* 0x000fe20003f04270 */
[C---:B------:R-:W-:Y:S02]  /*01f0*/  VIADD R50, R32.reuse, 0xffffde00 ;  /* 0xffffde0020327836 */ /* 0x040fe40000000000 */
[----:B------:R-:W-:Y:S01]  /*0200*/  VIADD R58, R32, 0xffffdf00 ;  /* 0xffffdf00203a7836 */ /* 0x000fe20000000000 */
[----:B------:R-:W-:Y:S01]  /*0210*/  ISETP.GT.AND P1, PT, R41, RZ, P0 ;  /* 0x000000ff2900720c */ /* 0x000fe20000724270 */
[----:B------:R-:W-:Y:S01]  /*0220*/  IMAD.IADD R3, R5, 0x1, R50 ;  /* 0x0000000105037824 */ /* 0x000fe200078e0232 */
[----:B------:R-:W-:Y:S01]  /*0230*/  ISETP.GT.AND P0, PT, R41, -0x1, P0 ;  /* 0xffffffff2900780c */ /* 0x000fe20000704270 */
[C---:B------:R-:W-:Y:S01]  /*0240*/  IMAD.IADD R11, R5.reuse, 0x1, R58 ;  /* 0x00000001050b7824 */ /* 0x040fe200078e023a */
[C---:B------:R-:W-:Y:S01]  /*0250*/  ISETP.LT.AND P1, PT, R5.reuse, 0x100, P1 ;  /* 0x000001000500780c */ /* 0x040fe20000f21270 */
[C---:B------:R-:W-:Y:S01]  /*0260*/  IMAD R3, R14.reuse, 0x4200, R3 ;  /* 0x000042000e037824 */ /* 0x040fe200078e0203 */
[----:B------:R-:W-:Y:S01]  /*0270*/  ISETP.LT.AND P0, PT, R5, 0x100, P0 ;  /* 0x000001000500780c */ /* 0x000fe20000701270 */
[----:B------:R-:W-:Y:S01]  /*0280*/  IMAD R13, R14, 0x4200, R11 ;  /* 0x000042000e0d7824 */ /* 0x000fe200078e020b */
[C---:B------:R-:W-:Y:S01]  /*0290*/  ISETP.LT.AND P2, PT, R2.reuse, 0x484, P1 ;  /* 0x000004840200780c */ /* 0x040fe20000f41270 */
[----:B--2---:R-:W-:Y:S01]  /*02a0*/  IMAD.WIDE R10, R3, 0x4, R22 ;  /* 0x00000004030a7825 */ /* 0x004fe200078e0216 */
[----:B------:R-:W-:-:S02]  /*02b0*/  ISETP.LT.AND P0, PT, R2, 0x484, P0 ;  /* 0x000004840200780c */ /* 0x000fc40000701270 */
[----:B------:R-:W-:Y:S01]  /*02c0*/  P2R R42, PR, RZ, 0x4 ;  /* 0x00000004ff2a7803 */ /* 0x000fe20000000000 */
[----:B------:R-:W-:-:S08]  /*02d0*/  IMAD.WIDE R12, R13, 0x4, R22 ;  /* 0x000000040d0c7825 */ /* 0x000fd000078e0216 */
[----:B------:R-:W2:Y:S04]  /*02e0*/  @P2 LDG.E.EL.128 R24, desc[UR6][R10.64] ;  /* 0x000000060a182981 */ /* 0x000ea8000c2e1d00 */
[----:B------:R-:W3:Y:S01]  /*02f0*/  @P0 LDG.E.EL.128 R28, desc[UR6][R12.64] ;  /* 0x000000060c1c0981 */ /* 0x000ee2000c2e1d00 */
[----:B------:R-:W-:Y:S01]  /*0300*/  P2R R49, PR, RZ, 0x1 ;  /* 0x00000001ff317803 */ /* 0x000fe20000000000 */
[----:B------:R-:W-:Y:S01]  /*0310*/  VIADD R60, R32, 0xffffe000 ;  /* 0xffffe000203c7836 */ /* 0x000fe20000000000 */
[----:B--2---:R-:W-:Y:S02]  /*0320*/  SEL R3, R24, 0xff800000, P2 ;  /* 0xff80000018037807 */ /* 0x004fe40001000000 */
[----:B------:R-:W-:Y:S02]  /*0330*/  SEL R0, R25, 0xff800000, P2 ;  /* 0xff80000019007807 */ /* 0x000fe40001000000 */
[----:B------:R-:W-:-:S02]  /*0340*/  CS2R R24, SRZ ;  /* 0x0000000000187805 */ /* 0x000fc4000001ff00 */
[----:B---3--:R-:W-:Y:S02]  /*0350*/  SEL R28, R28, 0xff800000, P0 ;  /* 0xff8000001c1c7807 */ /* 0x008fe40000000000 */
[----:B------:R-:W-:Y:S02]  /*0360*/  SEL R29, R29, 0xff800000, P0 ;  /* 0xff8000001d1d7807 */ /* 0x000fe40000000000 */
[----:B------:R-:W-:Y:S02]  /*0370*/  FSETP.GT.AND P4, PT, R28, R3, PT ;  /* 0x000000031c00720b */ /* 0x000fe40003f84000 */
[----:B------:R-:W-:Y:S02]  /*0380*/  FSETP.GT.AND P3, PT, R29, R0, PT ;  /* 0x000000001d00720b */ /* 0x000fe40003f64000 */
[----:B------:R-:W-:Y:S02]  /*0390*/  SEL R15, R26, 0xff800000, P2 ;  /* 0xff8000001a0f7807 */ /* 0x000fe40001000000 */
[----:B------:R-:W-:-:S02]  /*03a0*/  SEL R30, R30, 0xff800000, P0 ;  /* 0xff8000001e1e7807 */ /* 0x000fc40000000000 */
[----:B------:R-:W-:Y:S02]  /*03b0*/  SEL R8, R27, 0xff800000, P2 ;  /* 0xff8000001b087807 */ /* 0x000fe40001000000 */
[----:B------:R-:W-:Y:S02]  /*03c0*/  CS2R R26, SRZ ;  /* 0x00000000001a7805 */ /* 0x000fe4000001ff00 */
[----:B------:R-:W-:Y:S02]  /*03d0*/  FSETP.NAN.AND P1, PT, R28, R28, PT ;  /* 0x0000001c1c00720b */ /* 0x000fe40003f28000 */
[----:B------:R-:W-:Y:S02]  /*03e0*/  FSETP.GT.AND P2, PT, R30, R15, PT ;  /* 0x0000000f1e00720b */ /* 0x000fe40003f44000 */
[----:B------:R-:W-:Y:S02]  /*03f0*/  SEL R31, R31, 0xff800000, P0 ;  /* 0xff8000001f1f7807 */ /* 0x000fe40000000000 */
[----:B------:R-:W-:Y:S01]  /*0400*/  @!P4 SEL R28, R28, R3, P1 ;  /* 0x000000031c1cc207 */ /* 0x000fe20000800000 */
[----:B------:R-:W-:Y:S01]  /*0410*/  IMAD.IADD R3, R5, 0x1, R60 ;  /* 0x0000000105037824 */ /* 0x000fe200078e023c */
[----:B------:R-:W-:-:S02]  /*0420*/  FSETP.NAN.AND P1, PT, R29, R29, PT ;  /* 0x0000001d1d00720b */ /* 0x000fc40003f28000 */
[----:B------:R-:W-:Y:S01]  /*0430*/  FSETP.GT.AND P0, PT, R31, R8, PT ;  /* 0x000000081f00720b */ /* 0x000fe20003f04000 */
[----:B------:R-:W-:Y:S01]  /*0440*/  IMAD R3, R14, 0x4200, R3 ;  /* 0x000042000e037824 */ /* 0x000fe200078e0203 */
[----:B------:R-:W-:Y:S02]  /*0450*/  @!P3 SEL R29, R29, R0, P1 ;  /* 0x000000001d1db207 */ /* 0x000fe40000800000 */
[C---:B------:R-:W-:Y:S01]  /*0460*/  FSETP.NAN.AND P1, PT, R30.reuse, R30, PT ;  /* 0x0000001e1e00720b */ /* 0x040fe20003f28000 */
[----:B------:R-:W-:Y:S01]  /*0470*/  IMAD.WIDE R12, R3, 0x4, R22 ;  /* 0x00000004030c7825 */ /* 0x000fe200078e0216 */
[----:B------:R-:W-:Y:S02]  /*0480*/  LEA R0, R41, 0x1, 0x1 ;  /* 0x0000000129007811 */ /* 0x000fe400078e08ff */
[----:B------:R-:W-:Y:S02]  /*0490*/  @!P2 SEL R30, R30, R15, P1 ;  /* 0x0000000f1e1ea207 */ /* 0x000fe40000800000 */
[----:B------:R-:W-:-:S02]  /*04a0*/  FSETP.NAN.AND P1, PT, R31, R31, PT ;  /* 0x0000001f1f00720b */ /* 0x000fc40003f28000 */
[----:B------:R-:W-:Y:S02]  /*04b0*/  P2R R11, PR, RZ, 0x1 ;  /* 0x00000001ff0b7803 */ /* 0x000fe40000000000 */
[----:B------:R-:W-:Y:S02]  /*04c0*/  @!P0 SEL R31, R31, R8, P1 ;  /* 0x000000081f1f8207 */ /* 0x000fe40000800000 */
[----:B------:R-:W-:Y:S02]  /*04d0*/  ISETP.GT.AND P1, PT, R41, -0x1, PT ;  /* 0xffffffff2900780c */ /* 0x000fe40003f24270 */
[----:B------:R-:W-:Y:S02]  /*04e0*/  P2R R10, PR, RZ, 0x4 ;  /* 0x00000004ff0a7803 */ /* 0x000fe40000000000 */
[----:B------:R-:W-:Y:S02]  /*04f0*/  ISETP.LT.AND P0, PT, R0, 0x21, P1 ;  /* 0x000000210000780c */ /* 0x000fe40000f01270 */
[----:B------:R-:W-:-:S02]  /*0500*/  P2R R18, PR, RZ, 0x8 ;  /* 0x00000008ff127803 */ /* 0x000fc40000000000 */
[C---:B------:R-:W-:Y:S02]  /*0510*/  ISETP.GT.AND P1, PT, R14.reuse, RZ, P0 ;  /* 0x000000ff0e00720c */ /* 0x040fe40000724270 */
[----:B------:R-:W-:Y:S02]  /*0520*/  ISETP.GT.AND P6, PT, R14, -0x1, PT ;  /* 0xffffffff0e00780c */ /* 0x000fe40003fc4270 */
[----:B------:R-:W-:Y:S01]  /*0530*/  ISETP.LT.AND P1, PT, R5, 0x100, P1 ;  /* 0x000001000500780c */ /* 0x000fe20000f21270 */
[----:B------:R-:W-:Y:S01]  /*0540*/  VIADD R64, R32, 0xffffff00 ;  /* 0xffffff0020407836 */ /* 0x000fe20000000000 */
[----:B------:R-:W-:Y:S02]  /*0550*/  P2R R19, PR, RZ, 0x10 ;  /* 0x00000010ff137803 */ /* 0x000fe40000000000 */
[----:B------:R-:W-:Y:S01]  /*0560*/  ISETP.LT.AND P1, PT, R2, 0x484, P1 ;  /* 0x000004840200780c */ /* 0x000fe20000f21270 */
[----:B------:R-:W-:Y:S01]  /*0570*/  VIADD R62, R32, 0x100 ;  /* 0x00000100203e7836 */ /* 0x000fe20000000000 */
[----:B------:R-:W-:-:S11]  /*0580*/  P2R R36, PR, RZ, 0x1 ;  /* 0x00000001ff247803 */ /* 0x000fd60000000000 */
[----:B------:R1:W2:Y:S01]  /*0590*/  @P1 LDG.E.EL.128 R24, desc[UR6][R12.64] ;  /* 0x000000060c181981 */ /* 0x0002a2000c2e1d00 */
[----:B------:R-:W-:Y:S01]  /*05a0*/  P2R R59, PR, RZ, 0x2 ;  /* 0x00000002ff3b7803 */ /* 0x000fe20000000000 */
[----:B-1----:R-:W-:-:S04]  /*05b0*/  IMAD.IADD R13, R5, 0x1, R64 ;  /* 0x00000001050d7824 */ /* 0x002fc800078e0240 */
[----:B------:R-:W-:-:S04]  /*05c0*/  IMAD R13, R14, 0x4200, R13 ;  /* 0x000042000e0d7824 */ /* 0x000fc800078e020d */
[----:B------:R-:W-:Y:S01]  /*05d0*/  IMAD.WIDE R12, R13, 0x4, R22 ;  /* 0x000000040d0c7825 */ /* 0x000fe200078e0216 */
[----:B--2---:R-:W-:Y:S02]  /*05e0*/  SEL R34, R27, 0xff800000, P1 ;  /* 0xff8000001b227807 */ /* 0x004fe40000800000 */
[----:B------:R-:W-:Y:S02]  /*05f0*/  SEL R21, R26, 0xff800000, P1 ;  /* 0xff8000001a157807 */ /* 0x000fe40000800000 */
[----:B------:R-:W-:Y:S02]  /*0600*/  CS2R R26, SRZ ;  /* 0x00000000001a7805 */ /* 0x000fe4000001ff00 */
[-C--:B------:R-:W-:Y:S02]  /*0610*/  FSETP.NAN.AND P2, PT, R34, R34.reuse, PT ;  /* 0x000000222200720b */ /* 0x080fe40003f48000 */
[----:B------:R-:W-:Y:S02]  /*0620*/  FSETP.GEU.AND P3, PT, R31, R34, PT ;  /* 0x000000221f00720b */ /* 0x000fe40003f6e000 */
[----:B------:R-:W-:-:S02]  /*0630*/  SEL R0, R25, 0xff800000, P1 ;  /* 0xff80000019007807 */ /* 0x000fc40000800000 */
[----:B------:R-:W-:Y:S02]  /*0640*/  P2R R20, PR, RZ, 0x8 ;  /* 0x00000008ff147803 */ /* 0x000fe40000000000 */
[----:B------:R-:W-:Y:S02]  /*0650*/  SEL R3, R24, 0xff800000, P1 ;  /* 0xff80000018037807 */ /* 0x000fe40000800000 */
[----:B------:R-:W-:-:S03]  /*0660*/  CS2R R24, SRZ ;  /* 0x0000000000187805 */ /* 0x000fc6000001ff00 */
[----:B------:R-:W-:Y:S02]  /*0670*/  @!P2 SEL R34, R34, R31, !P3 ;  /* 0x0000001f2222a207 */ /* 0x000fe40005800000 */
[-C--:B------:R-:W-:Y:S02]  /*0680*/  FSETP.NAN.AND P2, PT, R21, R21.reuse, PT ;  /* 0x000000151500720b */ /* 0x080fe40003f48000 */
[----:B------:R-:W-:-:S04]  /*0690*/  FSETP.GEU.AND P3, PT, R30, R21, PT ;  /* 0x000000151e00720b */ /* 0x000fc80003f6e000 */
[----:B------:R-:W-:-:S07]  /*06a0*/  P2R R16, PR, RZ, 0x8 ;  /* 0x00000008ff107803 */ /* 0x000fce0000000000 */
        /* <DEDUP_REMOVED lines=9> */
[----:B------:R-:W-:-:S04]  /*0740*/  ISETP.GT.AND P2, PT, R41, RZ, P6 ;  /* 0x000000ff2900720c */ /* 0x000fc80003744270 */
[----:B------:R-:W-:-:S04]  /*0750*/  ISETP.LT.AND P2, PT, R5, 0x100, P2 ;  /* 0x000001000500780c */ /* 0x000fc80001741270 */
[----:B------:R-:W-:-:S13]  /*0760*/  ISETP.LT.AND P2, PT, R2, 0x484, P2 ;  /* 0x000004840200780c */ /* 0x000fda0001741270 */
[----:B------:R-:W2:Y:S01]  /*0770*/  @P2 LDG.E.EL.128 R24, desc[UR6][R12.64] ;  /* 0x000000060c182981 */ /* 0x000ea2000c2e1d00 */
[----:B------:R-:W-:Y:S01]  /*0780*/  VIADD R56, R32, 0x2000 ;  /* 0x0000200020387836 */ /* 0x000fe20000000000 */
[----:B------:R-:W-:Y:S02]  /*0790*/  P2R R51, PR, RZ, 0x4 ;  /* 0x00000004ff337803 */ /* 0x000fe40000000000 */
[----:B--2---:R-:W-:Y:S02]  /*07a0*/  SEL R38, R24, 0xff800000, P2 ;  /* 0xff80000018267807 */ /* 0x004fe40001000000 */
[----:B------:R-:W-:Y:S02]  /*07b0*/  SEL R31, R25, 0xff800000, P2 ;  /* 0xff800000191f7807 */ /* 0x000fe40001000000 */
[----:B------:R-:W-:Y:S02]  /*07c0*/  CS2R R24, SRZ ;  /* 0x0000000000187805 */ /* 0x000fe4000001ff00 */
[----:B------:R-:W-:-:S02]  /*07d0*/  FSETP.NAN.AND P3, PT, R38, R38, PT ;  /* 0x000000262600720b */ /* 0x000fc40003f68000 */
[----:B------:R-:W-:Y:S02]  /*07e0*/  FSETP.GEU.AND P1, PT, R3, R38, PT ;  /* 0x000000260300720b */ /* 0x000fe40003f2e000 */
[----:B------:R-:W-:Y:S02]  /*07f0*/  SEL R30, R26, 0xff800000, P2 ;  /* 0xff8000001a1e7807 */ /* 0x000fe40001000000 */
        /* <DEDUP_REMOVED lines=11> */
[----:B------:R-:W-:Y:S01]  /*08b0*/  @!P3 SEL R30, R30, R21, !P1 ;  /* 0x000000151e1eb207 */ /* 0x000fe20004800000 */
[----:B------:R-:W-:Y:S01]  /*08c0*/  IMAD.IADD R21, R5, 0x1, R32 ;  /* 0x0000000105157824 */ /* 0x000fe200078e0220 */
[-C--:B------:R-:W-:Y:S02]  /*08d0*/  FSETP.NAN.AND P3, PT, R33, R33.reuse, PT ;  /* 0x000000212100720b */ /* 0x080fe40003f68000 */
[----:B------:R-:W-:Y:S01]  /*08e0*/  FSETP.GEU.AND P1, PT, R34, R33, PT ;  /* 0x000000212200720b */ /* 0x000fe20003f2e000 */
[----:B------:R-:W-:-:S03]  /*08f0*/  IMAD R21, R14, 0x4200, R21 ;  /* 0x000042000e157824 */ /* 0x000fc600078e0215 */
[----:B------:R-:W-:Y:S01]  /*0900*/  P2R R13, PR, RZ, 0x2 ;  /* 0x00000002ff0d7803 */ /* 0x000fe20000000000 */
[----:B------:R-:W-:-:S06]  /*0910*/  IMAD.WIDE R28, R21, 0x4, R22 ;  /* 0x00000004151c7825 */ /* 0x000fcc00078e0216 */
[----:B------:R-:W-:Y:S02]  /*0920*/  @!P3 SEL R33, R33, R34, !P1 ;  /* 0x000000222121b207 */ /* 0x000fe40004800000 */
[----:B------:R-:W-:Y:S02]  /*0930*/  ISETP.GE.AND P3, PT, R5, 0x100, PT ;  /* 0x000001000500780c */ /* 0x000fe40003f66270 */
[----:B------:R-:W-:Y:S02]  /*0940*/  LOP3.LUT R34, R14, R41, RZ, 0xfc, !PT ;  /* 0x000000290e227212 */ /* 0x000fe400078efcff */
[----:B------:R-:W-:-:S04]  /*0950*/  ISETP.LT.AND P1, PT, R2, 0x484, !P3 ;  /* 0x000004840200780c */ /* 0x000fc80005f21270 */
[----:B------:R-:W-:Y:S02]  /*0960*/  ISETP.GT.AND P3, PT, R34, -0x1, P1 ;  /* 0xffffffff2200780c */ /* 0x000fe40000f64270 */
[----:B------:R-:W-:-:S11]  /*0970*/  P2R R0, PR, RZ, 0x2 ;  /* 0x00000002ff007803 */ /* 0x000fd60000000000 */
[----:B------:R-:W2:Y:S02]  /*0980*/  @P3 LDG.E.EL.128 R24, desc[UR6][R28.64] ;  /* 0x000000061c183981 */ /* 0x000ea4000c2e1d00 */
[----:B--2---:R-:W-:Y:S02]  /*0990*/  SEL R44, R27, 0xff800000, P3 ;  /* 0xff8000001b2c7807 */ /* 0x004fe40001800000 */
[----:B------:R-:W-:Y:S02]  /*09a0*/  SEL R37, R26, 0xff800000, P3 ;  /* 0xff8000001a257807 */ /* 0x000fe40001800000 */
[----:B------:R-:W-:Y:S02]  /*09b0*/  CS2R R26, SRZ ;  /* 0x00000000001a7805 */ /* 0x000fe4000001ff00 */
[-C--:B------:R-:W-:Y:S02]  /*09c0*/  FSETP.NAN.AND P4, PT, R44, R44.reuse, PT ;  /* 0x0000002c2c00720b */ /* 0x080fe40003f88000 */
[----:B------:R-:W-:-:S02]  /*09d0*/  FSETP.GEU.AND P1, PT, R33, R44, PT ;  /* 0x0000002c2100720b */ /* 0x000fc40003f2e000 */
[----:B------:R-:W-:Y:S01]  /*09e0*/  SEL R40, R25, 0xff800000, P3 ;  /* 0xff80000019287807 */ /* 0x000fe20001800000 */
[----:B------:R-:W-:Y:S01]  /*09f0*/  IMAD.IADD R25, R5, 0x1, R62 ;  /* 0x0000000105197824 */ /* 0x000fe200078e023e */
[----:B------:R-:W-:-:S03]  /*0a00*/  P2R R21, PR, RZ, 0x2 ;  /* 0x00000002ff157803 */ /* 0x000fc60000000000 */
[----:B------:R-:W-:-:S04]  /*0a10*/  IMAD R35, R14, 0x4200, R25 ;  /* 0x000042000e237824 */ /* 0x000fc800078e0219 */
[----:B------:R-:W-:Y:S01]  /*0a20*/  @!P4 SEL R44, R44, R33, !P1 ;  /* 0x000000212c2cc207 */ /* 0x000fe20004800000 */
[----:B------:R-:W-:Y:S01]  /*0a30*/  IMAD.WIDE R34, R35, 0x4, R22 ;  /* 0x0000000423227825 */ /* 0x000fe200078e0216 */
[-C--:B------:R-:W-:Y:S02]  /*0a40*/  FSETP.NAN.AND P4, PT, R37, R37.reuse, PT ;  /* 0x000000252500720b */ /* 0x080fe40003f88000 */
[----:B------:R-:W-:Y:S02]  /*0a50*/  FSETP.GEU.AND P1, PT, R30, R37, PT ;  /* 0x000000251e00720b */ /* 0x000fe40003f2e000 */
[----:B------:R-:W-:Y:S02]  /*0a60*/  SEL R33, R24, 0xff800000, P3 ;  /* 0xff80000018217807 */ /* 0x000fe40001800000 */
[----:B------:R-:W-:Y:S02]  /*0a70*/  CS2R R24, SRZ ;  /* 0x0000000000187805 */ /* 0x000fe4000001ff00 */
[----:B------:R-:W-:-:S05]  /*0a80*/  P2R R28, PR, RZ, 0x2 ;  /* 0x00000002ff1c7803 */ /* 0x000fca0000000000 */
        /* <DEDUP_REMOVED lines=9> */
[----:B------:R-:W-:-:S04]  /*0b20*/  ISETP.GT.AND P4, PT, R14, -0x1, P0 ;  /* 0xffffffff0e00780c */ /* 0x000fc80000784270 */
[----:B------:R-:W-:-:S04]  /*0b30*/  ISETP.LT.AND P4, PT, R5, 0x100, P4 ;  /* 0x000001000500780c */ /* 0x000fc80002781270 */
[----:B------:R-:W-:-:S13]  /*0b40*/  ISETP.LT.AND P4, PT, R2, 0x484, P4 ;  /* 0x000004840200780c */ /* 0x000fda0002781270 */
[----:B------:R-:W2:Y:S02]  /*0b50*/  @P4 LDG.E.EL.128 R24, desc[UR6][R34.64] ;  /* 0x0000000622184981 */ /* 0x000ea4000c2e1d00 */
[----:B--2---:R-:W-:Y:S02]  /*0b60*/  SEL R46, R24, 0xff800000, P4 ;  /* 0xff800000182e7807 */ /* 0x004fe40002000000 */
[----:B------:R-:W-:Y:S01]  /*0b70*/  SEL R43, R25, 0xff800000, P4 ;  /* 0xff800000192b7807 */ /* 0x000fe20002000000 */
[----:B------:R-:W-:Y:S01]  /*0b80*/  IMAD.IADD R25, R5, 0x1, R56 ;  /* 0x0000000105197824 */ /* 0x000fe200078e0238 */
[-C--:B------:R-:W-:Y:S02]  /*0b90*/  FSETP.NAN.AND P5, PT, R46, R46.reuse, PT ;  /* 0x0000002e2e00720b */ /* 0x080fe40003fa8000 */
[----:B------:R-:W-:Y:S01]  /*0ba0*/  FSETP.GEU.AND P0, PT, R33, R46, PT ;  /* 0x0000002e2100720b */ /* 0x000fe20003f0e000 */
[----:B------:R-:W-:Y:S01]  /*0bb0*/  IMAD R39, R14, 0x4200, R25 ;  /* 0x000042000e277824 */ /* 0x000fe200078e0219 */
[----:B------:R-:W-:-:S02]  /*0bc0*/  SEL R45, R27, 0xff800000, P4 ;  /* 0xff8000001b2d7807 */ /* 0x000fc40002000000 */
[----:B------:R-:W-:Y:S01]  /*0bd0*/  P2R R31, PR, RZ, 0x1 ;  /* 0x00000001ff1f7803 */ /* 0x000fe20000000000 */
[----:B------:R-:W-:Y:S01]  /*0be0*/  IMAD.WIDE R38, R39, 0x4, R22 ;  /* 0x0000000427267825 */ /* 0x000fe200078e0216 */
[----:B------:R-:W-:-:S05]  /*0bf0*/  LEA R24, R14, 0x1, 0x1 ;  /* 0x000000010e187811 */ /* 0x000fca00078e08ff */
[----:B------:R-:W-:Y:S02]  /*0c00*/  @!P5 SEL R46, R46, R33, !P0 ;  /* 0x000000212e2ed207 */ /* 0x000fe40004000000 */
[-C--:B------:R-:W-:Y:S02]  /*0c10*/  FSETP.NAN.AND P5, PT, R43, R43.reuse, PT ;  /* 0x0000002b2b00720b */ /* 0x080fe40003fa8000 */
[----:B------:R-:W-:-:S04]  /*0c20*/  FSETP.GEU.AND P0, PT, R40, R43, PT ;  /* 0x0000002b2800720b */ /* 0x000fc80003f0e000 */
[----:B------:R-:W-:-:S07]  /*0c30*/  P2R R33, PR, RZ, 0x1 ;  /* 0x00000001ff217803 */ /* 0x000fce0000000000 */
[----:B------:R-:W-:Y:S02]  /*0c40*/  @!P5 SEL R43, R43, R40, !P0 ;  /* 0x000000282b2bd207 */ /* 0x000fe40004000000 */
[----:B------:R-:W-:Y:S02]  /*0c50*/  SEL R40, R26, 0xff800000, P4 ;  /* 0xff8000001a287807 */ /* 0x000fe40002000000 */
[----:B------:R-:W-:Y:S02]  /*0c60*/  CS2R R26, SRZ ;  /* 0x00000000001a7805 */ /* 0x000fe4000001ff00 */
        /* <DEDUP_REMOVED lines=8> */
[----:B------:R-:W-:Y:S02]  /*0cf0*/  ISETP.LT.AND P0, PT, R24, 0x21, P6 ;  /* 0x000000211800780c */ /* 0x000fe40003701270 */
[----:B------:R-:W-:Y:S02]  /*0d00*/  CS2R R24, SRZ ;  /* 0x0000000000187805 */ /* 0x000fe4000001ff00 */
[----:B------:R-:W-:Y:S01]  /*0d10*/  ISETP.GT.AND P5, PT, R41, RZ, P0 ;  /* 0x000000ff2900720c */ /* 0x000fe200007a4270 */
[----:B------:R-:W-:Y:S01]  /*0d20*/  VIADD R54, R32, 0x2100 ;  /* 0x0000210020367836 */ /* 0x000fe20000000000 */
[----:B------:R-:W-:Y:S02]  /*0d30*/  P2R R52, PR, RZ, 0x1 ;  /* 0x00000001ff347803 */ /* 0x000fe40000000000 */
[----:B------:R-:W-:-:S04]  /*0d40*/  ISETP.LT.AND P5, PT, R5, 0x100, P5 ;  /* 0x000001000500780c */ /* 0x000fc80002fa1270 */
[----:B------:R-:W-:-:S13]  /*0d50*/  ISETP.LT.AND P5, PT, R2, 0x484, P5 ;  /* 0x000004840200780c */ /* 0x000fda0002fa1270 */
        /* <DEDUP_REMOVED lines=8> */
[----:B------:R-:W-:Y:S02]  /*0de0*/  P2R R37, PR, RZ, 0x2 ;  /* 0x00000002ff257803 */ /* 0x000fe40000000000 */
[----:B------:R-:W-:-:S05]  /*0df0*/  SEL R44, R24, 0xff800000, P5 ;  /* 0xff800000182c7807 */ /* 0x000fca0002800000 */
        /* <DEDUP_REMOVED lines=9> */
[----:B------:R-:W-:Y:S01]  /*0e90*/  IMAD R43, R14, 0x4200, R25 ;  /* 0x000042000e2b7824 */ /* 0x000fe200078e0219 */
[-C--:B------:R-:W-:Y:S02]  /*0ea0*/  FSETP.NAN.AND P6, PT, R44, R44.reuse, PT ;  /* 0x0000002c2c00720b */ /* 0x080fe40003fc8000 */
[----:B------:R-:W-:Y:S02]  /*0eb0*/  CS2R R24, SRZ ;  /* 0x0000000000187805 */ /* 0x000fe4000001ff00 */
[----:B------:R-:W-:-:S04]  /*0ec0*/  FSETP.GEU.AND P1, PT, R46, R44, PT ;  /* 0x0000002c2e00720b */ /* 0x000fc80003f2e000 */
[----:B------:R-:W-:-:S05]  /*0ed0*/  P2R R40, PR, RZ, 0x2 ;  /* 0x00000002ff287803 */ /* 0x000fca0000000000 */
[----:B------:R-:W-:Y:S02]  /*0ee0*/  @!P6 SEL R44, R44, R46, !P1 ;  /* 0x0000002e2c2ce207 */ /* 0x000fe40004800000 */
[----:B------:R-:W-:Y:S02]  /*0ef0*/  ISETP.GT.AND P6, PT, R41, -0x1, P0 ;  /* 0xffffffff2900780c */ /* 0x000fe400007c4270 */
[----:B------:R-:W-:Y:S01]  /*0f00*/  ISETP.NE.AND P1, PT, R42, RZ, PT ;  /* 0x000000ff2a00720c */ /* 0x000fe20003f25270 */
[----:B------:R-:W-:Y:S01]  /*0f10*/  IMAD.WIDE R42, R43, 0x4, R22 ;  /* 0x000000042b2a7825 */ /* 0x000fe200078e0216 */
[----:B------:R-:W-:-:S04]  /*0f20*/  ISETP.LT.AND P6, PT, R5, 0x100, P6 ;  /* 0x000001000500780c */ /* 0x000fc800037c1270 */
[----:B------:R-:W-:-:S13]  /*0f30*/  ISETP.LT.AND P6, PT, R2, 0x484, P6 ;  /* 0x000004840200780c */ /* 0x000fda00037c1270 */
[----:B------:R-:W2:Y:S02]  /*0f40*/  @P6 LDG.E.EL.128 R24, desc[UR6][R42.64] ;  /* 0x000000062a186981 */ /* 0x000ea4000c2e1d00 */
[----:B--2---:R-:W-:Y:S02]  /*0f50*/  SEL R45, R24, 0xff800000, P6 ;  /* 0xff800000182d7807 */ /* 0x004fe40003000000 */
[----:B------:R-:W-:Y:S02]  /*0f60*/  SEL R46, R25, 0xff800000, P6 ;  /* 0xff800000192e7807 */ /* 0x000fe40003000000 */
        /* <DEDUP_REMOVED lines=8> */
[----:B------:R-:W-:-:S04]  /*0ff0*/  SEL R47, R26, 0xff800000, P6 ;  /* 0xff8000001a2f7807 */ /* 0x000fc80003000000 */
        /* <DEDUP_REMOVED lines=10> */
[----:B------:R-:W-:Y:S02]  /*10a0*/  ISETP.NE.AND P0, PT, R49, RZ, PT ;  /* 0x000000ff3100720c */ /* 0x000fe40003f05270 */
[----:B------:R-:W-:Y:S02]  /*10b0*/  LOP3.LUT R49, R5, 0x4, RZ, 0xfc, !PT ;  /* 0x0000000405317812 */ /* 0x000fe400078efcff */
[----:B------:R-:W-:-:S03]  /*10c0*/  ISETP.NE.AND P2, PT, R51, RZ, PT ;  /* 0x000000ff3300720c */ /* 0x000fc60003f45270 */
[----:B------:R-:W-:-:S04]  /*10d0*/  IMAD.IADD R25, R49, 0x1, R50 ;  /* 0x0000000131197824 */ /* 0x000fc800078e0232 */
[----:B------:R-:W-:Y:S01]  /*10e0*/  IMAD R51, R14, 0x4200, R25 ;  /* 0x000042000e337824 */ /* 0x000fe200078e0219 */
[----:B------:R-:W-:-:S03]  /*10f0*/  CS2R R24, SRZ ;  /* 0x0000000000187805 */ /* 0x000fc6000001ff00 */
[----:B------:R-:W-:-:S05]  /*1100*/  IMAD.WIDE R50, R51, 0x4, R22 ;  /* 0x0000000433327825 */ /* 0x000fca00078e0216 */
[----:B------:R-:W2:Y:S02]  /*1110*/  @P1 LDG.E.EL.128 R24, desc[UR6][R50.64] ;  /* 0x0000000632181981 */ /* 0x000ea4000c2e1d00 */
[----:B--2---:R-:W-:Y:S01]  /*1120*/  SEL R57, R25, 0xff800000, P1 ;  /* 0xff80000019397807 */ /* 0x004fe20000800000 */
[----:B------:R-:W-:Y:S01]  /*1130*/  IMAD.IADD R25, R49, 0x1, R58 ;  /* 0x0000000131197824 */ /* 0x000fe200078e023a */
[----:B------:R-:W-:Y:S02]  /*1140*/  SEL R68, R24, 0xff800000, P1 ;  /* 0xff80000018447807 */ /* 0x000fe40000800000 */
[----:B------:R-:W-:Y:S01]  /*1150*/  SEL R70, R26, 0xff800000, P1 ;  /* 0xff8000001a467807 */ /* 0x000fe20000800000 */
[----:B------:R-:W-:Y:S01]  /*1160*/  IMAD R53, R14, 0x4200, R25 ;  /* 0x000042000e357824 */ /* 0x000fe200078e0219 */
[----:B------:R-:W-:Y:S02]  /*1170*/  SEL R72, R27, 0xff800000, P1 ;  /* 0xff8000001b487807 */ /* 0x000fe40000800000 */
[----:B------:R-:W-:-:S02]  /*1180*/  CS2R R24, SRZ ;  /* 0x0000000000187805 */ /* 0x000fc4000001ff00 */
[----:B------:R-:W-:Y:S01]  /*1190*/  CS2R R26, SRZ ;  /* 0x00000000001a7805 */ /* 0x000fe2000001ff00 */
[----:B------:R-:W-:-:S05]  /*11a0*/  IMAD.WIDE R50, R53, 0x4, R22 ;  /* 0x0000000435327825 */ /* 0x000fca00078e0216 */
[----:B------:R-:W2:Y:S02]  /*11b0*/  @P0 LDG.E.EL.128 R24, desc[UR6][R50.64] ;  /* 0x0000000632180981 */ /* 0x000ea4000c2e1d00 */
[----:B--2---:R-:W-:Y:S01]  /*11c0*/  SEL R66, R25, 0xff800000, P0 ;  /* 0xff80000019427807 */ /* 0x004fe20000000000 */
[----:B------:R-:W-:Y:S01]  /*11d0*/  IMAD.IADD R25, R49, 0x1, R60 ;  /* 0x0000000131197824 */ /* 0x000fe200078e023c */
[----:B------:R-:W-:Y:S02]  /*11e0*/  SEL R65, R24, 0xff800000, P0 ;  /* 0xff80000018417807 */ /* 0x000fe40000000000 */
[----:B------:R-:W-:Y:S01]  /*11f0*/  FSETP.GT.AND P1, PT, R66, R57, PT ;  /* 0x000000394200720b */ /* 0x000fe20003f24000 */
[----:B------:R-:W-:Y:S01]  /*1200*/  IMAD R51, R14, 0x4200, R25 ;  /* 0x000042000e337824 */ /* 0x000fe200078e0219 */
[----:B------:R-:W-:Y:S02]  /*1210*/  SEL R67, R26, 0xff800000, P0 ;  /* 0xff8000001a437807 */ /* 0x000fe40000000000 */
[----:B------:R-:W-:-:S02]  /*1220*/  CS2R R24, SRZ ;  /* 0x0000000000187805 */ /* 0x000fc4000001ff00 */
[----:B------:R-:W-:Y:S02]  /*1230*/  SEL R63, R27, 0xff800000, P0 ;  /* 0xff8000001b3f7807 */ /* 0x000fe40000000000 */
[----:B------:R-:W-:Y:S02]  /*1240*/  CS2R R26, SRZ ;  /* 0x00000000001a7805 */ /* 0x000fe4000001ff00 */
[C---:B------:R-:W-:Y:S01]  /*1250*/  FSETP.NAN.AND P0, PT, R66.reuse, R66, PT ;  /* 0x000000424200720b */ /* 0x040fe20003f08000 */
[----:B------:R-:W-:Y:S01]  /*1260*/  IMAD.WIDE R50, R51, 0x4, R22 ;  /* 0x0000000433327825 */ /* 0x000fe200078e0216 */
[----:B------:R-:W-:Y:S02]  /*1270*/  P2R R55, PR, RZ, 0x2 ;  /* 0x00000002ff377803 */ /* 0x000fe40000000000 */
[----:B------:R-:W-:Y:S02]  /*1280*/  @!P1 SEL R66, R66, R57, P0 ;  /* 0x0000003942429207 */ /* 0x000fe40000000000 */
[----:B------:R-:W-:-:S02]  /*1290*/  FSETP.GT.AND P1, PT, R67, R70, PT ;  /* 0x000000464300720b */ /* 0x000fc40003f24000 */
[----:B------:R-:W-:Y:S02]  /*12a0*/  FSETP.NAN.AND P0, PT, R67, R67, PT ;  /* 0x000000434300720b */ /* 0x000fe40003f08000 */
[----:B------:R-:W-:-:S09]  /*12b0*/  P2R R53, PR, RZ, 0x2 ;  /* 0x00000002ff357803 */ /* 0x000fd20000000000 */
[----:B------:R-:W-:Y:S02]  /*12c0*/  @!P1 SEL R67, R67, R70, P0 ;  /* 0x0000004643439207 */ /* 0x000fe40000000000 */
[C---:B------:R-:W-:Y:S02]  /*12d0*/  FSETP.GT.AND P1, PT, R63.reuse, R72, PT ;  /* 0x000000483f00720b */ /* 0x040fe40003f24000 */
[----:B------:R-:W-:Y:S02]  /*12e0*/  FSETP.NAN.AND P0, PT, R63, R63, PT ;  /* 0x0000003f3f00720b */ /* 0x000fe40003f08000 */
[----:B------:R-:W-:-:S09]  /*12f0*/  P2R R57, PR, RZ, 0x2 ;  /* 0x00000002ff397803 */ /* 0x000fd20000000000 */
[----:B------:R-:W-:Y:S02]  /*1300*/  @!P1 SEL R63, R63, R72, P0 ;  /* 0x000000483f3f9207 */ /* 0x000fe40000000000 */
[C---:B------:R-:W-:Y:S02]  /*1310*/  FSETP.GT.AND P1, PT, R65.reuse, R68, PT ;  /* 0x000000444100720b */ /* 0x040fe40003f24000 */
[----:B------:R-:W-:Y:S02]  /*1320*/  FSETP.NAN.AND P0, PT, R65, R65, PT ;  /* 0x000000414100720b */ /* 0x000fe40003f08000 */
[----:B------:R-:W-:-:S09]  /*1330*/  P2R R58, PR, RZ, 0x2 ;  /* 0x00000002ff3a7803 */ /* 0x000fd20000000000 */
[----:B------:R-:W-:Y:S02]  /*1340*/  @!P1 SEL R65, R65, R68, P0 ;  /* 0x0000004441419207 */ /* 0x000fe40000000000 */
[----:B------:R-:W-:-:S13]  /*1350*/  ISETP.NE.AND P1, PT, R59, RZ, PT ;  /* 0x000000ff3b00720c */ /* 0x000fda0003f25270 */
        /* <DEDUP_REMOVED lines=9> */
[----:B------:R-:W-:Y:S01]  /*13f0*/  IMAD.WIDE R50, R51, 0x4, R22 ;  /* 0x0000000433327825 */ /* 0x000fe200078e0216 */
[-C--:B------:R-:W-:Y:S02]  /*1400*/  FSETP.NAN.AND P0, PT, R72, R72.reuse, PT ;  /* 0x000000484800720b */ /* 0x080fe40003f08000 */
[----:B------:R-:W-:Y:S02]  /*1410*/  FSETP.GEU.AND P1, PT, R63, R72, PT ;  /* 0x000000483f00720b */ /* 0x000fe40003f2e000 */
[----:B------:R-:W2:Y:S02]  /*1420*/  @P2 LDG.E.EL.128 R24, desc[UR6][R50.64] ;  /* 0x0000000632182981 */ /* 0x000ea4000c2e1d00 */
        /* <DEDUP_REMOVED lines=14> */
[----:B--2---:R-:W-:Y:S01]  /*1510*/  SEL R74, R25, 0xff800000, P2 ;  /* 0xff800000194a7807 */ /* 0x004fe20001000000 */
[----:B------:R-:W-:Y:S01]  /*1520*/  IMAD.IADD R25, R49, 0x1, R32 ;  /* 0x0000000131197824 */ /* 0x000fe200078e0220 */
[----:B------:R-:W-:-:S03]  /*1530*/  SEL R73, R24, 0xff800000, P2 ;  /* 0xff80000018497807 */ /* 0x000fc60001000000 */
[----:B------:R-:W-:Y:S01]  /*1540*/  IMAD R51, R14, 0x4200, R25 ;  /* 0x000042000e337824 */ /* 0x000fe200078e0219 */
[----:B------:R-:W-:Y:S02]  /*1550*/  SEL R71, R26, 0xff800000, P2 ;  /* 0xff8000001a477807 */ /* 0x000fe40001000000 */
[----:B------:R-:W-:Y:S02]  /*1560*/  CS2R R24, SRZ ;  /* 0x0000000000187805 */ /* 0x000fe4000001ff00 */
[----:B------:R-:W-:Y:S02]  /*1570*/  SEL R75, R27, 0xff800000, P2 ;  /* 0xff8000001b4b7807 */ /* 0x000fe40001000000 */
[----:B------:R-:W-:Y:S01]  /*1580*/  CS2R R26, SRZ ;  /* 0x00000000001a7805 */ /* 0x000fe2000001ff00 */
[----:B------:R-:W-:-:S05]  /*1590*/  IMAD.WIDE R50, R51, 0x4, R22 ;  /* 0x0000000433327825 */ /* 0x000fca00078e0216 */
[----:B------:R-:W2:Y:S01]  /*15a0*/  @P3 LDG.E.EL.128 R24, desc[UR6][R50.64] ;  /* 0x0000000632183981 */ /* 0x000ea2000c2e1d00 */
[-C--:B------:R-:W-:Y:S02]  /*15b0*/  FSETP.NAN.AND P0, PT, R73, R73.reuse, PT ;  /* 0x000000494900720b */ /* 0x080fe40003f08000 */
[----:B------:R-:W-:-:S11]  /*15c0*/  FSETP.GEU.AND P1, PT, R68, R73, PT ;  /* 0x000000494400720b */ /* 0x000fd60003f2e000 */
[----:B------:R-:W-:Y:S02]  /*15d0*/  @!P0 SEL R73, R73, R68, !P1 ;  /* 0x0000004449498207 */ /* 0x000fe40004800000 */
[-C--:B------:R-:W-:Y:S02]  /*15e0*/  FSETP.NAN.AND P0, PT, R74, R74.reuse, PT ;  /* 0x0000004a4a00720b */ /* 0x080fe40003f08000 */
[----:B------:R-:W-:Y:S02]  /*15f0*/  P2R R67, PR, RZ, 0x2 ;  /* 0x00000002ff437803 */ /* 0x000fe40000000000 */
[----:B------:R-:W-:-:S09]  /*1600*/  FSETP.GEU.AND P1, PT, R69, R74, PT ;  /* 0x0000004a4500720b */ /* 0x000fd20003f2e000 */
        /* <DEDUP_REMOVED lines=18> */
[----:B------:R-:W2:Y:S02]  /*1730*/  @P4 LDG.E.EL.128 R24, desc[UR6][R50.64] ;  /* 0x0000000632184981 */ /* 0x000ea4000c2e1d00 */
        /* <DEDUP_REMOVED lines=30> */
[----:B------:R-:W-:Y:S02]  /*1920*/  FSETP.NAN.AND P0, PT, R82, R82, PT ;  /* 0x000000525200720b */ /* 0x000fe40003f08000 */
        /* <DEDUP_REMOVED lines=10> */
[----:B------:R-:W-:Y:S02]  /*19d0*/  P2R R62, PR, RZ, 0x2 ;  /* 0x00000002ff3e7803 */ /* 0x000fe40000000000 */
[----:B------:R-:W-:-:S04]  /*19e0*/  FSETP.GEU.AND P1, PT, R77, R82, PT ;  /* 0x000000524d00720b */ /* 0x000fc80003f2e000 */
        /* <DEDUP_REMOVED lines=23> */
[----:B------:R-:W-:Y:S02]  /*1b60*/  ISETP.NE.AND P4, PT, R36, RZ, PT ;  /* 0x000000ff2400720c */ /* 0x000fe40003f85270 */
[----:B------:R-:W-:-:S07]  /*1b70*/  FSETP.GEU.AND P1, PT, R80, R85, PT ;  /* 0x000000555000720b */ /* 0x000fce0003f2e000 */
[----:B------:R-:W-:Y:S02]  /*1b80*/  @!P0 SEL R85, R85, R80, !P1 ;  /* 0x0000005055558207 */ /* 0x000fe40004800000 */
[----:B------:R-:W-:Y:S02]  /*1b90*/  ISETP.NE.AND P5, PT, R52, RZ, PT ;  /* 0x000000ff3400720c */ /* 0x000fe40003fa5270 */
[----:B------:R-:W-:Y:S01]  /*1ba0*/  P2R R77, PR, RZ, 0x2 ;  /* 0x00000002ff4d7803 */ /* 0x000fe20000000000 */
[----:B------:R-:W-:Y:S01]  /*1bb0*/  VIADD R32, R32, 0x2200 ;  /* 0x0000220020207836 */ /* 0x000fe20000000000 */
[----:B--2---:R-:W-:-:S04]  /*1bc0*/  SEL R36, R24, 0xff800000, P6 ;  /* 0xff80000018247807 */ /* 0x004fc80003000000 */
[-C--:B------:R-:W-:Y:S02]  /*1bd0*/  FSETP.NAN.AND P0, PT, R36, R36.reuse, PT ;  /* 0x000000242400720b */ /* 0x080fe40003f08000 */
[----:B------:R-:W-:Y:S02]  /*1be0*/  FSETP.GEU.AND P2, PT, R85, R36, PT ;  /* 0x000000245500720b */ /* 0x000fe40003f4e000 */
[----:B------:R-:W-:Y:S02]  /*1bf0*/  SEL R52, R25, 0xff800000, P6 ;  /* 0xff80000019347807 */ /* 0x000fe40003000000 */
[----:B------:R-:W-:-:S07]  /*1c00*/  SEL R54, R26, 0xff800000, P6 ;  /* 0xff8000001a367807 */ /* 0x000fce0003000000 */
[----:B------:R-:W-:Y:S02]  /*1c10*/  @!P0 SEL R36, R36, R85, !P2 ;  /* 0x0000005524248207 */ /* 0x000fe40005000000 */
[----:B------:R-:W-:Y:S02]  /*1c20*/  FSETP.NAN.AND P0, PT, R52, R52, PT ;  /* 0x000000343400720b */ /* 0x000fe40003f08000 */
[----:B------:R-:W-:Y:S02]  /*1c30*/  FSETP.NAN.AND P3, PT, R54, R54, PT ;  /* 0x000000363600720b */ /* 0x000fe40003f68000 */
[----:B------:R-:W-:-:S09]  /*1c40*/  FSETP.GEU.AND P1, PT, R87, R52, PT ;  /* 0x000000345700720b */ /* 0x000fd20003f2e000 */
[----:B------:R-:W-:Y:S02]  /*1c50*/  @!P0 SEL R52, R52, R87, !P1 ;  /* 0x0000005734348207 */ /* 0x000fe40004800000 */
[----:B------:R-:W-:-:S04]  /*1c60*/  FSETP.GEU.AND P0, PT, R84, R54, PT ;  /* 0x000000365400720b */ /* 0x000fc80003f0e000 */
[----:B------:R-:W-:Y:S02]  /*1c70*/  @!P3 SEL R54, R54, R84, !P0 ;  /* 0x000000543636b207 */ /* 0x000fe40004000000 */
[----:B------:R-:W-:-:S04]  /*1c80*/  PLOP3.LUT P3, PT, P4, P5, PT, 0x80, 0x0 ;  /* 0x000000000000781c */ /* 0x000fc8000276b070 */
[C---:B------:R-:W-:Y:S01]  /*1c90*/  ISETP.LT.AND P3, PT, R5.reuse, 0x100, P3 ;  /* 0x000001000500780c */ /* 0x040fe20001f61270 */
[----:B------:R-:W-:-:S03]  /*1ca0*/  IMAD.IADD R25, R5, 0x1, R32 ;  /* 0x0000000105197824 */ /* 0x000fc600078e0220 */
[----:B------:R-:W-:Y:S01]  /*1cb0*/  ISETP.LT.AND P3, PT, R2, 0x484, P3 ;  /* 0x000004840200780c */ /* 0x000fe20001f61270 */
[----:B------:R-:W-:Y:S01]  /*1cc0*/  IMAD R51, R14, 0x4200, R25 ;  /* 0x000042000e337824 */ /* 0x000fe200078e0219 */
[----:B------:R-:W-:Y:S02]  /*1cd0*/  SEL R56, R27, 0xff800000, P6 ;  /* 0xff8000001b387807 */ /* 0x000fe40003000000 */
[----:B------:R-:W-:Y:S02]  /*1ce0*/  CS2R R24, SRZ ;  /* 0x0000000000187805 */ /* 0x000fe4000001ff00 */
[----:B------:R-:W-:Y:S01]  /*1cf0*/  CS2R R26, SRZ ;  /* 0x00000000001a7805 */ /* 0x000fe2000001ff00 */
[----:B------:R-:W-:-:S06]  /*1d00*/  IMAD.WIDE R50, R51, 0x4, R22 ;  /* 0x0000000433327825 */ /* 0x000fcc00078e0216 */
[----:B------:R-:W2:Y:S01]  /*1d10*/  @P3 LDG.E.EL.128 R24, desc[UR6][R50.64] ;  /* 0x0000000632183981 */ /* 0x000ea2000c2e1d00 */
[-C--:B------:R-:W-:Y:S02]  /*1d20*/  FSETP.NAN.AND P4, PT, R56, R56.reuse, PT ;  /* 0x000000383800720b */ /* 0x080fe40003f88000 */
[----:B------:R-:W-:Y:S02]  /*1d30*/  P2R R83, PR, RZ, 0x1 ;  /* 0x00000001ff537803 */ /* 0x000fe40000000000 */
[----:B------:R-:W-:-:S09]  /*1d40*/  FSETP.GEU.AND P0, PT, R79, R56, PT ;  /* 0x000000384f00720b */ /* 0x000fd20003f0e000 */
[----:B------:R-:W-:Y:S02]  /*1d50*/  @!P4 SEL R56, R56, R79, !P0 ;  /* 0x0000004f3838c207 */ /* 0x000fe40004000000 */
[----:B------:R-:W-:Y:S01]  /*1d60*/  P2R R81, PR, RZ, 0x1 ;  /* 0x00000001ff517803 */ /* 0x000fe20000000000 */
[----:B------:R-:W-:Y:S01]  /*1d70*/  IMAD.IADD R49, R49, 0x1, R32 ;  /* 0x0000000131317824 */ /* 0x000fe200078e0220 */
[----:B------:R-:W-:-:S03]  /*1d80*/  P2R R82, PR, RZ, 0x2 ;  /* 0x00000002ff527803 */ /* 0x000fc60000000000 */
[----:B------:R-:W-:Y:S01]  /*1d90*/  IMAD R49, R14, 0x4200, R49 ;  /* 0x000042000e317824 */ /* 0x000fe200078e0231 */
[----:B------:R-:W-:-:S03]  /*1da0*/  ISETP.NE.AND P1, PT, R13, RZ, PT ;  /* 0x000000ff0d00720c */ /* 0x000fc60003f25270 */
[----:B------:R-:W-:Y:S01]  /*1db0*/  IMAD.WIDE R22, R49, 0x4, R22 ;  /* 0x0000000431167825 */ /* 0x000fe200078e0216 */
[----:B--2---:R-:W-:-:S04]  /*1dc0*/  SEL R24, R24, 0xff800000, P3 ;  /* 0xff80000018187807 */ /* 0x004fc80001800000 */
[-C--:B------:R-:W-:Y:S02]  /*1dd0*/  FSETP.NAN.AND P4, PT, R24, R24.reuse, PT ;  /* 0x000000181800720b */ /* 0x080fe40003f88000 */
[----:B------:R-:W-:Y:S02]  /*1de0*/  FSETP.GEU.AND P0, PT, R45, R24, PT ;  /* 0x000000182d00720b */ /* 0x000fe40003f0e000 */
[----:B------:R-:W-:-:S09]  /*1df0*/  SEL R25, R25, 0xff800000, P3 ;  /* 0xff80000019197807 */ /* 0x000fd20001800000 */
[----:B------:R-:W-:Y:S02]  /*1e00*/  @!P4 SEL R24, R24, R45, !P0 ;  /* 0x0000002d1818c207 */ /* 0x000fe40004000000 */
[-C--:B------:R-:W-:Y:S02]  /*1e10*/  FSETP.NAN.AND P4, PT, R25, R25.reuse, PT ;  /* 0x000000191900720b */ /* 0x080fe40003f88000 */
[----:B------:R-:W-:Y:S02]  /*1e20*/  P2R R50, PR, RZ, 0x1 ;  /* 0x00000001ff327803 */ /* 0x000fe40000000000 */
[----:B------:R-:W-:Y:S02]  /*1e30*/  FSETP.GEU.AND P0, PT, R46, R25, PT ;  /* 0x000000192e00720b */ /* 0x000fe40003f0e000 */
[----:B------:R-:W-:-:S07]  /*1e40*/  SEL R26, R26, 0xff800000, P3 ;  /* 0xff8000001a1a7807 */ /* 0x000fce0001800000 */
        /* <DEDUP_REMOVED lines=8> */
[----:B------:R-:W-:-:S04]  /*1ed0*/  FSETP.GEU.AND P0, PT, R48, R27, PT ;  /* 0x0000001b3000720b */ /* 0x000fc80003f0e000 */
[----:B------:R-:W-:-:S05]  /*1ee0*/  P2R R47, PR, RZ, 0x1 ;  /* 0x00000001ff2f7803 */ /* 0x000fca0000000000 */
[----:B------:R-:W-:Y:S02]  /*1ef0*/  @!P4 SEL R27, R27, R48, !P0 ;  /* 0x000000301b1bc207 */ /* 0x000fe40004000000 */
[----:B------:R-:W-:-:S04]  /*1f00*/  ISETP.NE.AND P0, PT, R12, RZ, PT ;  /* 0x000000ff0c00720c */ /* 0x000fc80003f05270 */
[----:B------:R-:W-:Y:S02]  /*1f10*/  P2R R48, PR, RZ, 0x1 ;  /* 0x00000001ff307803 */ /* 0x000fe40000000000 */
[----:B------:R-:W-:-:S04]  /*1f20*/  ISETP.NE.AND P0, PT, R63, RZ, PT ;  /* 0x000000ff3f00720c */ /* 0x000fc80003f05270 */
[----:B------:R-:W-:Y:S02]  /*1f30*/  P2R R51, PR, RZ, 0x1 ;  /* 0x00000001ff337803 */ /* 0x000fe40000000000 */
[----:B------:R-:W-:Y:S02]  /*1f40*/  ISETP.NE.AND P0, PT, R61, RZ, PT ;  /* 0x000000ff3d00720c */ /* 0x000fe40003f05270 */
[----:B------:R-:W-:Y:S02]  /*1f50*/  CS2R R12, SRZ ;  /* 0x00000000000c7805 */ /* 0x000fe4000001ff00 */
[----:B------:R-:W-:Y:S02]  /*1f60*/  P2R R61, PR, RZ, 0x1 ;  /* 0x00000001ff3d7803 */ /* 0x000fe40000000000 */
[----:B------:R-:W-:Y:S02]  /*1f70*/  ISETP.NE.AND P0, PT, R15, RZ, PT ;  /* 0x000000ff0f00720c */ /* 0x000fe40003f05270 */
[----:B------:R-:W-:-:S06]  /*1f80*/  CS2R R14, SRZ ;  /* 0x00000000000e7805 */ /* 0x000fcc000001ff00 */
[----:B------:R-:W2:Y:S01]  /*1f90*/  @P3 LDG.E.EL.128 R12, desc[UR6][R22.64] ;  /* 0x00000006160c3981 */ /* 0x000ea2000c2e1d00 */
[----:B------:R-:W-:Y:S02]  /*1fa0*/  P2R R63, PR, RZ, 0x1 ;  /* 0x00000001ff3f7803 */ /* 0x000fe40000000000 */
[----:B------:R-:W-:-:S04]  /*1fb0*/  ISETP.NE.AND P0, PT, R17, RZ, PT ;  /* 0x000000ff1100720c */ /* 0x000fc80003f05270 */
        /* <DEDUP_REMOVED lines=21> */
[----:B------:R-:W-:Y:S02]  /*2110*/  P2R R80, PR, RZ, 0x4 ;  /* 0x00000004ff507803 */ /* 0x000fe40000000000 */
[----:B------:R-:W-:Y:S02]  /*2120*/  ISETP.NE.AND P2, PT, R67, RZ, PT ;  /* 0x000000ff4300720c */ /* 0x000fe40003f45270 */
[----:B--2---:R-:W-:Y:S02]  /*2130*/  SEL R11, R12, 0xff800000, P3 ;  /* 0xff8000000c0b7807 */ /* 0x004fe40001800000 */
[----:B------:R-:W-:Y:S02]  /*2140*/  SEL R13, R13, 0xff800000, P3 ;  /* 0xff8000000d0d7807 */ /* 0x000fe40001800000 */
[----:B------:R-:W-:-:S02]  /*2150*/  FSETP.NAN.AND P4, PT, R11, R11, PT ;  /* 0x0000000b0b00720b */ /* 0x000fc40003f88000 */
[----:B------:R-:W-:Y:S02]  /*2160*/  FSETP.NAN.AND P5, PT, R13, R13, PT ;  /* 0x0000000d0d00720b */ /* 0x000fe40003fa8000 */
[----:B------:R-:W-:Y:S02]  /*2170*/  SEL R17, R14, 0xff800000, P3 ;  /* 0xff8000000e117807 */ /* 0x000fe40001800000 */
[----:B------:R-:W-:Y:S02]  /*2180*/  SEL R15, R15, 0xff800000, P3 ;  /* 0xff8000000f0f7807 */ /* 0x000fe40001800000 */
[----:B------:R-:W-:Y:S02]  /*2190*/  FSETP.GEU.AND P3, PT, R36, R11, PT ;  /* 0x0000000b2400720b */ /* 0x000fe40003f6e000 */
[----:B------:R-:W-:-:S03]  /*21a0*/  FSETP.NAN.AND P6, PT, R17, R17, PT ;  /* 0x000000111100720b */ /* 0x000fc60003fc8000 */
[----:B------:R-:W-:Y:S02]  /*21b0*/  @!P4 SEL R11, R11, R36, !P3 ;  /* 0x000000240b0bc207 */ /* 0x000fe40005800000 */
[----:B------:R-:W-:Y:S02]  /*21c0*/  FSETP.GEU.AND P4, PT, R52, R13, PT ;  /* 0x0000000d3400720b */ /* 0x000fe40003f8e000 */
[----:B------:R-:W-:Y:S02]  /*21d0*/  FSETP.NAN.AND P0, PT, R15, R15, PT ;  /* 0x0000000f0f00720b */ /* 0x000fe40003f08000 */
[----:B------:R-:W-:Y:S02]  /*21e0*/  @!P5 SEL R13, R13, R52, !P4 ;  /* 0x000000340d0dd207 */ /* 0x000fe40006000000 */
[----:B------:R-:W-:-:S04]  /*21f0*/  FSETP.GEU.AND P5, PT, R54, R17, PT ;  /* 0x000000113600720b */ /* 0x000fc80003fae000 */
[----:B------:R-:W-:Y:S02]  /*2200*/  @!P6 SEL R17, R17, R54, !P5 ;  /* 0x000000361111e207 */ /* 0x000fe40006800000 */
[----:B------:R-:W-:-:S04]  /*2210*/  FSETP.GEU.AND P6, PT, R56, R15, PT ;  /* 0x0000000f3800720b */ /* 0x000fc80003fce000 */
[----:B------:R-:W-:Y:S02]  /*2220*/  @!P0 SEL R15, R15, R56, !P6 ;  /* 0x000000380f0f8207 */ /* 0x000fe40007000000 */
[----:B------:R-:W-:Y:S02]  /*2230*/  ISETP.NE.AND P0, PT, R84, RZ, PT ;  /* 0x000000ff5400720c */ /* 0x000fe40003f05270 */
[----:B------:R-:W-:Y:S02]  /*2240*/  P2R R22, PR, RZ, 0x8 ;  /* 0x00000008ff167803 */ /* 0x000fe40000000000 */
[----:B------:R-:W-:Y:S02]  /*2250*/  ISETP.NE.AND P3, PT, R3, RZ, PT ;  /* 0x000000ff0300720c */ /* 0x000fe40003f65270 */
[----:B------:R-:W-:Y:S02]  /*2260*/  SEL R3, RZ, 0x1, !P0 ;  /* 0x00000001ff037807 */ /* 0x000fe40004000000 */
[----:B------:R-:W-:-:S02]  /*2270*/  ISETP.NE.AND P0, PT, R10, RZ, PT ;  /* 0x000000ff0a00720c */ /* 0x000fc40003f05270 */
[----:B------:R-:W-:Y:S02]  /*2280*/  P2R R23, PR, RZ, 0x10 ;  /* 0x00000010ff177803 */ /* 0x000fe40000000000 */
[----:B------:R-:W-:Y:S02]  /*2290*/  ISETP.NE.AND P4, PT, R8, RZ, PT ;  /* 0x000000ff0800720c */ /* 0x000fe40003f85270 */
[----:B------:R-:W-:Y:S02]  /*22a0*/  SEL R8, RZ, 0x1, !P0 ;  /* 0x00000001ff087807 */ /* 0x000fe40004000000 */
[----:B------:R-:W-:-:S04]  /*22b0*/  ISETP.NE.AND P0, PT, R18, RZ, PT ;  /* 0x000000ff1200720c */ /* 0x000fc80003f05270 */
        /* <DEDUP_REMOVED lines=12> */
[----:B------:R-:W-:Y:S02]  /*2380*/  SEL R19, R3, 0x2, P0 ;  /* 0x0000000203137807 */ /* 0x000fe40000000000 */
[----:B------:R-:W-:-:S04]  /*2390*/  ISETP.NE.AND P0, PT, R16, RZ, PT ;  /* 0x000000ff1000720c */ /* 0x000fc80003f05270 */
[----:B------:R-:W-:Y:S02]  /*23a0*/  SEL R8, R8, 0x2, P0 ;  /* 0x0000000208087807 */ /* 0x000fe40000000000 */
[----:B------:R-:W-:-:S04]  /*23b0*/  ISETP.NE.AND P0, PT, R79, RZ, PT ;  /* 0x000000ff4f00720c */ /* 0x000fc80003f05270 */
[----:B------:R-:W-:Y:S02]  /*23c0*/  SEL R14, R10, 0x2, P0 ;  /* 0x000000020a0e7807 */ /* 0x000fe40000000000 */
[----:B------:R-:W-:Y:S02]  /*23d0*/  ISETP.NE.AND P0, PT, R63, RZ, PT ;  /* 0x000000ff3f00720c */ /* 0x000fe40003f05270 */
[----:B------:R-:W-:Y:S02]  /*23e0*/  P2R R36, PR, RZ, 0x40 ;  /* 0x00000040ff247803 */ /* 0x000fe40000000000 */
[----:B------:R-:W-:Y:S02]  /*23f0*/  SEL R10, R12, 0x2, P0 ;  /* 0x000000020c0a7807 */ /* 0x000fe40000000000 */
[----:B------:R-:W-:Y:S02]  /*2400*/  ISETP.NE.AND P0, PT, R61, RZ, PT ;  /* 0x000000ff3d00720c */ /* 0x000fe40003f05270 */
[----:B------:R-:W-:-:S02]  /*2410*/  ISETP.NE.AND P6, PT, R60, RZ, PT ;  /* 0x000000ff3c00720c */ /* 0x000fc40003fc5270 */
[----:B------:R-:W-:Y:S02]  /*2420*/  SEL R3, R18, 0x2, P0 ;  /* 0x0000000212037807 */ /* 0x000fe40000000000 */
[----:B------:R-:W-:Y:S02]  /*2430*/  SEL R18, R52, 0x2, P6 ;  /* 0x0000000234127807 */ /* 0x000fe40003000000 */
[----:B------:R-:W-:Y:S02]  /*2440*/  ISETP.NE.AND P6, PT, R76, RZ, PT ;  /* 0x000000ff4c00720c */ /* 0x000fe40003fc5270 */
[----:B------:R-:W-:Y:S02]  /*2450*/  ISETP.NE.AND P0, PT, R51, RZ, PT ;  /* 0x000000ff3300720c */ /* 0x000fe40003f05270 */
[----:B------:R-:W-:Y:S02]  /*2460*/  P2R R20, PR, RZ, 0x40 ;  /* 0x00000040ff147803 */ /* 0x000fe40000000000 */
[----:B------:R-:W-:-:S02]  /*2470*/  ISETP.NE.AND P6, PT, R75, RZ, PT ;  /* 0x000000ff4b00720c */ /* 0x000fc40003fc5270 */
[----:B------:R-:W-:Y:S02]  /*2480*/  SEL R12, R49, 0x2, P0 ;  /* 0x00000002310c7807 */ /* 0x000fe40000000000 */
[----:B------:R-:W-:Y:S02]  /*2490*/  ISETP.NE.AND P0, PT, R48, RZ, PT ;  /* 0x000000ff3000720c */ /* 0x000fe40003f05270 */
        /* <DEDUP_REMOVED lines=11> */
[----:B------:R-:W-:Y:S02]  /*2550*/  ISETP.NE.AND P6, PT, R73, RZ, PT ;  /* 0x000000ff4900720c */ /* 0x000fe40003fc5270 */
[----:B------:R-:W-:Y:S02]  /*2560*/  P2R R32, PR, RZ, 0x20 ;  /* 0x00000020ff207803 */ /* 0x000fe40000000000 */
[----:B------:R-:W-:Y:S02]  /*2570*/  P2R R51, PR, RZ, 0x40 ;  /* 0x00000040ff337803 */ /* 0x000fe40000000000 */
[----:B------:R-:W-:Y:S02]  /*2580*/  ISETP.NE.AND P5, PT, R59, RZ, PT ;  /* 0x000000ff3b00720c */ /* 0x000fe40003fa5270 */
[----:B------:R-:W-:-:S02]  /*2590*/  ISETP.NE.AND P6, PT, R72, RZ, PT ;  /* 0x000000ff4800720c */ /* 0x000fc40003fc5270 */
[----:B------:R-:W-:Y:S02]  /*25a0*/  SEL R53, R53, 0x2, P5 ;  /* 0x0000000235357807 */ /* 0x000fe40002800000 */
[----:B------:R-:W-:Y:S02]  /*25b0*/  P2R R52, PR, RZ, 0x40 ;  /* 0x00000040ff347803 */ /* 0x000fe40000000000 */
[----:B------:R-:W-:Y:S02]  /*25c0*/  ISETP.NE.AND P6, PT, R62, RZ, PT ;  /* 0x000000ff3e00720c */ /* 0x000fe40003fc5270 */
[----:B------:R-:W-:Y:S02]  /*25d0*/  SEL R16, R8, 0x3, P0 ;  /* 0x0000000308107807 */ /* 0x000fe40000000000 */
[----:B------:R-:W-:Y:S02]  /*25e0*/  SEL R8, R53, 0x3, P2 ;  /* 0x0000000335087807 */ /* 0x000fe40001000000 */
[----:B------:R-:W-:-:S02]  /*25f0*/  P2R R53, PR, RZ, 0x40 ;  /* 0x00000040ff357803 */ /* 0x000fc40000000000 */
        /* <DEDUP_REMOVED lines=29> */
[----:B------:R-:W-:Y:S02]  /*27d0*/  SEL R18, R18, 0x3, P6 ;  /* 0x0000000312127807 */ /* 0x000fe40003000000 */
[----:B------:R-:W-:-:S04]  /*27e0*/  ISETP.NE.AND P6, PT, R21, RZ, PT ;  /* 0x000000ff1500720c */ /* 0x000fc80003fc5270 */
[----:B------:R-:W-:Y:S02]  /*27f0*/  SEL R12, R12, 0x3, P6 ;  /* 0x000000030c0c7807 */ /* 0x000fe40003000000 */
[----:B------:R-:W-:Y:S02]  /*2800*/  ISETP.NE.AND P6, PT, R28, RZ, PT ;  /* 0x000000ff1c00720c */ /* 0x000fe40003fc5270 */
[----:B------:R-:W-:Y:S02]  /*2810*/  SEL R19, R19, 0x3, P1 ;  /* 0x0000000313137807 */ /* 0x000fe40000800000 */
[----:B------:R-:W-:Y:S02]  /*2820*/  SEL R3, R3, 0x3, P6 ;  /* 0x0000000303037807 */ /* 0x000fe40003000000 */
[----:B------:R-:W-:-:S04]  /*2830*/  ISETP.NE.AND P6, PT, R29, RZ, PT ;  /* 0x000000ff1d00720c */ /* 0x000fc80003fc5270 */
[----:B------:R-:W-:Y:S02]  /*2840*/  SEL R19, R19, 0x4, P6 ;  /* 0x0000000413137807 */ /* 0x000fe40003000000 */
[----:B------:R-:W-:Y:S02]  /*2850*/  ISETP.NE.AND P6, PT, R30, RZ, PT ;  /* 0x000000ff1e00720c */ /* 0x000fe40003fc5270 */
[----:B------:R-:W-:Y:S02]  /*2860*/  SEL R14, R14, 0x3, P3 ;  /* 0x000000030e0e7807 */ /* 0x000fe40001800000 */
[----:B------:R-:W-:Y:S02]  /*2870*/  SEL R16, R16, 0x4, P6 ;  /* 0x0000000410107807 */ /* 0x000fe40003000000 */
[----:B------:R-:W-:Y:S02]  /*2880*/  ISETP.NE.AND P6, PT, R31, RZ, PT ;  /* 0x000000ff1f00720c */ /* 0x000fe40003fc5270 */
[----:B------:R-:W-:-:S02]  /*2890*/  SEL R10, R10, 0x3, P4 ;  /* 0x000000030a0a7807 */ /* 0x000fc40002000000 */
[----:B------:R-:W-:Y:S02]  /*28a0*/  SEL R14, R14, 0x4, P6 ;  /* 0x000000040e0e7807 */ /* 0x000fe40003000000 */
[----:B------:R-:W-:-:S04]  /*28b0*/  ISETP.NE.AND P6, PT, R33, RZ, PT ;  /* 0x000000ff2100720c */ /* 0x000fc80003fc5270 */
        /* <DEDUP_REMOVED lines=25> */
[----:B------:R-:W-:Y:S01]  /*2a50*/  ISETP.NE.AND P6, PT, R37, RZ, PT ;  /* 0x000000ff2500720c */ /* 0x000fe20003fc5270 */
[----:B------:R-:W1:Y:S03]  /*2a60*/  S2UR UR5, SR_CgaCtaId ;  /* 0x00000000000579c3 */ /* 0x000e660000008800 */
[----:B------:R-:W-:Y:S02]  /*2a70*/  SEL R19, R19, 0x6, P6 ;  /* 0x0000000613137807 */ /* 0x000fe40003000000 */
[----:B------:R-:W-:-:S04]  /*2a80*/  ISETP.NE.AND P6, PT, R38, RZ, PT ;  /* 0x000000ff2600720c */ /* 0x000fc80003fc5270 */
[----:B------:R-:W-:Y:S02]  /*2a90*/  SEL R16, R16, 0x6, P6 ;  /* 0x0000000610107807 */ /* 0x000fe40003000000 */
[----:B------:R-:W-:Y:S02]  /*2aa0*/  ISETP.NE.AND P6, PT, R39, RZ, PT ;  /* 0x000000ff2700720c */ /* 0x000fe40003fc5270 */
[----:B------:R-:W-:Y:S02]  /*2ab0*/  ISETP.NE.AND P4, PT, R77, RZ, PT ;  /* 0x000000ff4d00720c */ /* 0x000fe40003f85270 */
[----:B------:R-:W-:Y:S02]  /*2ac0*/  ISETP.NE.AND P0, PT, R42, RZ, PT ;  /* 0x000000ff2a00720c */ /* 0x000fe40003f05270 */
[----:B------:R-:W-:Y:S02]  /*2ad0*/  SEL R14, R14, 0x6, P6 ;  /* 0x000000060e0e7807 */ /* 0x000fe40003000000 */
[----:B------:R-:W-:-:S02]  /*2ae0*/  SEL R29, R8, 0x6, P4 ;  /* 0x00000006081d7807 */ /* 0x000fc40002000000 */
[----:B------:R-:W-:Y:S01]  /*2af0*/  SEL R8, R14, 0x7, P0 ;  /* 0x000000070e087807 */ /* 0x000fe20000000000 */
[----:B------:R-:W-:Y:S01]  /*2b00*/  IMAD.SHL.U32 R14, R6, 0x8, RZ ;  /* 0x00000008060e7824 */ /* 0x000fe200078e00ff */
[----:B------:R-:W-:Y:S01]  /*2b10*/  ISETP.NE.AND P6, PT, R40, RZ, PT ;  /* 0x000000ff2800720c */ /* 0x000fe20003fc5270 */
[----:B------:R-:W-:-:S03]  /*2b20*/  UMOV UR4, 0x400 ;  /* 0x0000040000047882 */ /* 0x000fc60000000000 */
[----:B------:R-:W-:Y:S01]  /*2b30*/  LOP3.LUT R14, R14, 0x3f8, RZ, 0xc0, !PT ;  /* 0x000003f80e0e7812 */ /* 0x000fe200078ec0ff */
[----:B-1----:R-:W-:Y:S01]  /*2b40*/  UPRMT UR4, UR5, 0x654, UR4 ;  /* 0x0000065405047896 */ /* 0x002fe20008000004 */
[----:B------:R-:W-:Y:S02]  /*2b50*/  SEL R10, R10, 0x6, P6 ;  /* 0x000000060a0a7807 */ /* 0x000fe40003000000 */
[----:B------:R-:W-:Y:S01]  /*2b60*/  ISETP.NE.AND P6, PT, R48, RZ, PT ;  /* 0x000000ff3000720c */ /* 0x000fe20003fc5270 */
[----:B------:R-:W-:-:S03]  /*2b70*/  IMAD.IADD R14, R9, 0x1, R14 ;  /* 0x00000001090e7824 */ /* 0x000fc600078e020e */
[----:B------:R-:W-:Y:S02]  /*2b80*/  SEL R28, R3, 0x6, P6 ;  /* 0x00000006031c7807 */ /* 0x000fe40003000000 */
[----:B------:R-:W-:Y:S02]  /*2b90*/  LEA R30, R14, UR4, 0x2 ;  /* 0x000000040e1e7c11 */ /* 0x000fe4000f8e10ff */
[----:B------:R-:W-:Y:S02]  /*2ba0*/  ISETP.NE.AND P6, PT, R20, RZ, PT ;  /* 0x000000ff1400720c */ /* 0x000fe40003fc5270 */
[----:B------:R-:W-:Y:S01]  /*2bb0*/  ISETP.NE.AND P3, PT, R41, RZ, PT ;  /* 0x000000ff2900720c */ /* 0x000fe20003f65270 */
[----:B------:R1:W-:Y:S01]  /*2bc0*/  STS [R30], R24 ;  /* 0x000000181e007388 */ /* 0x0003e20000000800 */
[----:B------:R-:W-:Y:S02]  /*2bd0*/  SEL R12, R12, 0x6, P6 ;  /* 0x000000060c0c7807 */ /* 0x000fe40003000000 */
[----:B------:R-:W-:Y:S01]  /*2be0*/  ISETP.NE.AND P0, PT, R83, RZ, PT ;  /* 0x000000ff5300720c */ /* 0x000fe20003f05270 */
[----:B------:R2:W-:Y:S01]  /*2bf0*/  STS [R30+0x4], R25 ;  /* 0x000004191e007388 */ /* 0x0005e20000000800 */
[----:B------:R-:W-:-:S03]  /*2c00*/  SEL R3, R10, 0x7, P3 ;  /* 0x000000070a037807 */ /* 0x000fc60001800000 */
[----:B------:R3:W-:Y:S04]  /*2c10*/  STS [R30+0x8], R26 ;  /* 0x0000081a1e007388 */ /* 0x0007e80000000800 */
[----:B------:R-:W-:Y:S04]  /*2c20*/  STS [R30+0xc], R27 ;  /* 0x00000c1b1e007388 */ /* 0x000fe80000000800 */
[----:B------:R4:W-:Y:S04]  /*2c30*/  STS [R30+0x10], R11 ;  /* 0x0000100b1e007388 */ /* 0x0009e80000000800 */
[----:B------:R-:W-:Y:S04]  /*2c40*/  STS [R30+0x14], R13 ;  /* 0x0000140d1e007388 */ /* 0x000fe80000000800 */
[----:B------:R-:W-:Y:S04]  /*2c50*/  STS [R30+0x18], R17 ;  /* 0x000018111e007388 */ /* 0x000fe80000000800 */
[----:B------:R5:W-:Y:S01]  /*2c60*/  STS [R30+0x1c], R15 ;  /* 0x00001c0f1e007388 */ /* 0x000be20000000800 */
[----:B------:R-:W-:-:S02]  /*2c70*/  SEL R10, R12, 0x7, P0 ;  /* 0x000000070c0a7807 */ /* 0x000fc40000000000 */
[----:B------:R-:W-:Y:S02]  /*2c80*/  ISETP.NE.AND P1, PT, R43, RZ, PT ;  /* 0x000000ff2b00720c */ /* 0x000fe40003f25270 */
[----:B------:R-:W-:Y:S02]  /*2c90*/  ISETP.NE.AND P0, PT, R81, RZ, PT ;  /* 0x000000ff5100720c */ /* 0x000fe40003f05270 */
[----:B------:R-:W-:Y:S02]  /*2ca0*/  ISETP.NE.AND P5, PT, R78, RZ, PT ;  /* 0x000000ff4e00720c */ /* 0x000fe40003fa5270 */
[----:B------:R-:W-:Y:S02]  /*2cb0*/  SHF.R.U32.HI R14, RZ, 0x5, R6 ;  /* 0x00000005ff0e7819 */ /* 0x000fe40000011606 */
[----:B------:R-:W-:Y:S02]  /*2cc0*/  SEL R20, R16, 0x7, P1 ;  /* 0x0000000710147807 */ /* 0x000fe40000800000 */
[----:B------:R-:W-:-:S02]  /*2cd0*/  SEL R12, R28, 0x7, P0 ;  /* 0x000000071c0c7807 */ /* 0x000fc40000000000 */
[----:B------:R-:W-:Y:S02]  /*2ce0*/  LOP3.LUT R9, R7, 0x1f, R6, 0xf8, !PT ;  /* 0x0000001f07097812 */ /* 0x000fe400078ef806 */
[----:B------:R-:W-:Y:S02]  /*2cf0*/  SEL R18, R18, 0x6, P5 ;  /* 0x0000000612127807 */ /* 0x000fe40002800000 */
[----:B------:R-:W-:Y:S02]  /*2d00*/  ISETP.NE.AND P1, PT, R82, RZ, PT ;  /* 0x000000ff5200720c */ /* 0x000fe40003f25270 */
[----:B------:R-:W-:Y:S02]  /*2d10*/  LOP3.LUT R28, R6, 0x7f, RZ, 0xc0, !PT ;  /* 0x0000007f061c7812 */ /* 0x000fe400078ec0ff */
[----:B------:R-:W-:Y:S02]  /*2d20*/  SGXT.U32 R7, R14, 0x2 ;  /* 0x000000020e07781a */ /* 0x000fe40000000000 */
[----:B------:R-:W-:-:S02]  /*2d30*/  ISETP.NE.AND P2, PT, R44, RZ, PT ;  /* 0x000000ff2c00720c */ /* 0x000fc40003f45270 */
[----:B------:R-:W-:Y:S01]  /*2d40*/  SEL R16, R18, 0x7, P1 ;  /* 0x0000000712107807 */ /* 0x000fe20000800000 */
[----:B------:R-:W-:Y:S01]  /*2d50*/  IMAD.IADD R6, R7, 0x1, R28 ;  /* 0x0000000107067824 */ /* 0x000fe200078e021c */
[----:B------:R-:W-:Y:S02]  /*2d60*/  SEL R21, R19, 0x7, P2 ;  /* 0x0000000713157807 */ /* 0x000fe40001000000 */
[----:B------:R-:W-:Y:S02]  /*2d70*/  LOP3.LUT R18, R4, R7, RZ, 0xfc, !PT ;  /* 0x0000000704127212 */ /* 0x000fe400078efcff */
[----:B------:R-:W-:Y:S02]  /*2d80*/  LOP3.LUT R19, R4, 0x4, R7, 0xfe, !PT ;  /* 0x0000000404137812 */ /* 0x000fe400078efe07 */
[----:B-1----:R-:W-:Y:S01]  /*2d90*/  LEA R24, R6, UR4, 0x2 ;  /* 0x0000000406187c11 */ /* 0x002fe2000f8e10ff */
[----:B------:R-:W-:Y:S01]  /*2da0*/  BAR.SYNC.DEFER_BLOCKING 0x0 ;  /* 0x0000000000007b1d */ /* 0x000fe20000010000 */
[----:B--2---:R-:W-:Y:S01]  /*2db0*/  IMAD.HI R25, R18, 0x71625345, RZ ;  /* 0x7162534512197827 */ /* 0x004fe200078e02ff */
[----:B------:R-:W-:-:S03]  /*2dc0*/  ISETP.NE.AND P2, PT, R80, RZ, PT ;  /* 0x000000ff5000720c */ /* 0x000fc60003f45270 */
[----:B------:R-:W-:Y:S01]  /*2dd0*/  IMAD.HI R6, R19, 0x71625345, RZ ;  /* 0x7162534513067827 */ /* 0x000fe200078e02ff */
[----:B------:R-:W-:Y:S02]  /*2de0*/  ISETP.NE.AND P1, PT, R50, RZ, PT ;  /* 0x000000ff3200720c */ /* 0x000fe40003f25270 */
[----:B---3--:R-:W-:Y:S02]  /*2df0*/  SHF.R.U32.HI R26, RZ, 0x1f, R25 ;  /* 0x0000001fff1a7819 */ /* 0x008fe40000011619 */
[----:B------:R-:W-:Y:S02]  /*2e00*/  SEL R29, R29, 0x7, P2 ;  /* 0x000000071d1d7807 */ /* 0x000fe40001000000 */
[----:B----4-:R-:W-:Y:S02]  /*2e10*/  SHF.R.U32.HI R11, RZ, 0x1f, R6 ;  /* 0x0000001fff0b7819 */ /* 0x010fe40000011606 */
[----:B------:R-:W-:Y:S02]  /*2e20*/  ISETP.NE.AND P2, PT, R45, RZ, PT ;  /* 0x000000ff2d00720c */ /* 0x000fe40003f45270 */
[----:B------:R-:W-:-:S02]  /*2e30*/  SEL R3, R3, 0x8, P1 ;  /* 0x0000000803037807 */ /* 0x000fc40000800000 */
[----:B------:R-:W-:Y:S02]  /*2e40*/  ISETP.NE.AND P1, PT, R46, RZ, PT ;  /* 0x000000ff2e00720c */ /* 0x000fe40003f25270 */
[----:B------:R-:W-:Y:S01]  /*2e50*/  LEA.HI.SX32 R41, R25, R26, 0x19 ;  /* 0x0000001a19297211 */ /* 0x000fe200078fcaff */
[----:B------:R1:W2:Y:S01]  /*2e60*/  LDS R31, [R24] ;  /* 0x00000000181f7984 */ /* 0x0002a20000000800 */
[----:B------:R-:W-:Y:S02]  /*2e70*/  ISETP.GE.AND P0, PT, R9, 0x100, PT ;  /* 0x000001000900780c */ /* 0x000fe40003f06270 */
[----:B------:R-:W-:Y:S02]  /*2e80*/  ISETP.NE.AND P4, PT, R23, RZ, PT ;  /* 0x000000ff1700720c */ /* 0x000fe40003f85270 */
[----:B------:R-:W-:Y:S02]  /*2e90*/  ISETP.NE.AND P3, PT, R22, RZ, PT ;  /* 0x000000ff1600720c */ /* 0x000fe40003f65270 */
[----:B-----5:R-:W-:-:S02]  /*2ea0*/  LEA.HI.SX32 R30, R6, R11, 0x19 ;  /* 0x0000000b061e7211 */ /* 0x020fc400078fcaff */
[----:B------:R-:W-:Y:S02]  /*2eb0*/  SEL R8, R8, 0x8, P2 ;  /* 0x0000000808087807 */ /* 0x000fe40001000000 */
[----:B------:R-:W-:Y:S02]  /*2ec0*/  LOP3.LUT R22, R4, 0x8, R7, 0xfe, !PT ;  /* 0x0000000804167812 */ /* 0x000fe400078efe07 */
[----:B------:R-:W-:Y:S02]  /*2ed0*/  LOP3.LUT R23, R4, 0xc, R7, 0xfe, !PT ;  /* 0x0000000c04177812 */ /* 0x000fe400078efe07 */
[----:B------:R-:W-:Y:S02]  /*2ee0*/  LOP3.LUT R13, R4, 0x10, R7, 0xfe, !PT ;  /* 0x00000010040d7812 */ /* 0x000fe400078efe07 */
[----:B------:R-:W-:Y:S02]  /*2ef0*/  LOP3.LUT R14, R4, 0x14, R7, 0xfe, !PT ;  /* 0x00000014040e7812 */ /* 0x000fe400078efe07 */
[----:B------:R-:W-:-:S02]  /*2f00*/  LOP3.LUT R15, R4, 0x18, R7, 0xfe, !PT ;  /* 0x00000018040f7812 */ /* 0x000fc400078efe07 */
[----:B------:R-:W-:Y:S02]  /*2f10*/  LOP3.LUT R17, R4, 0x1c, R7, 0xfe, !PT ;  /* 0x0000001c04117812 */ /* 0x000fe400078efe07 */
[----:B------:R-:W-:Y:S01]  /*2f20*/  LOP3.LUT R11, R28, 0x80, RZ, 0xfc, !PT ;  /* 0x000000801c0b7812 */ /* 0x000fe200078efcff */
[----:B------:R-:W3:Y:S01]  /*2f30*/  LDC.64 R6, c[0x0][0x218] ;  /* 0x00008600ff067b82 */ /* 0x000ee20000000a00 */
[----:B------:R-:W-:Y:S02]  /*2f40*/  ISETP.NE.AND P2, PT, R47, RZ, PT ;  /* 0x000000ff2f00720c */ /* 0x000fe40003f45270 */
[----:B------:R-:W-:Y:S02]  /*2f50*/  SEL R4, R20, 0x8, P1 ;  /* 0x0000000814047807 */ /* 0x000fe40000800000 */
[----:B------:R-:W-:Y:S01]  /*2f60*/  ISETP.LT.AND P1, PT, R18, 0x484, !P0 ;  /* 0x000004841200780c */ /* 0x000fe20004721270 */
[----:B------:R-:W-:Y:S01]  /*2f70*/  IMAD R18, R41, -0x121, R18 ;  /* 0xfffffedf29127824 */ /* 0x000fe200078e0212 */
[----:B-1----:R-:W-:-:S02]  /*2f80*/  LEA.HI R24, R11, R28, RZ, 0x1b ;  /* 0x0000001c0b187211 */ /* 0x002fc400078fd8ff */
[----:B------:R-:W-:Y:S01]  /*2f90*/  SEL R11, R21, 0x8, P2 ;  /* 0x00000008150b7807 */ /* 0x000fe20001000000 */
[----:B------:R-:W-:Y:S01]  /*2fa0*/  IMAD R18, R9, 0x121, R18 ;  /* 0x0000012109127824 */ /* 0x000fe200078e0212 */
[----:B------:R-:W-:-:S04]  /*2fb0*/  LOP3.LUT R21, R28, 0x380, RZ, 0xfc, !PT ;  /* 0x000003801c157812 */ /* 0x000fc800078efcff */
[----:B------:R-:W-:Y:S01]  /*2fc0*/  LEA.HI R34, R21, R28, RZ, 0x1b ;  /* 0x0000001c15227211 */ /* 0x000fe200078fd8ff */
[----:B------:R-:W-:Y:S01]  /*2fd0*/  IMAD R21, R41, 0x1b180, R18 ;  /* 0x0001b18029157824 */ /* 0x000fe200078e0212 */
[----:B------:R-:W-:Y:S02]  /*2fe0*/  SEL R18, R29, 0x8, P3 ;  /* 0x000000081d127807 */ /* 0x000fe40001800000 */
[----:B------:R-:W-:Y:S02]  /*2ff0*/  LEA R29, R24, UR4, 0x2 ;  /* 0x00000004181d7c11 */ /* 0x000fe4000f8e10ff */
[----:B------:R-:W-:-:S04]  /*3000*/  LOP3.LUT R25, R28, 0x100, RZ, 0xfc, !PT ;  /* 0x000001001c197812 */ /* 0x000fc800078efcff */
[----:B------:R-:W1:Y:S01]  /*3010*/  LDS R29, [R29+0x200] ;  /* 0x000200001d1d7984 */ /* 0x000e620000000800 */
[C---:B------:R-:W-:Y:S02]  /*3020*/  LOP3.LUT R27, R28.reuse, 0x180, RZ, 0xfc, !PT ;  /* 0x000001801c1b7812 */ /* 0x040fe400078efcff */
[----:B------:R-:W-:Y:S02]  /*3030*/  LOP3.LUT R35, R28, 0x200, RZ, 0xfc, !PT ;  /* 0x000002001c237812 */ /* 0x000fe400078efcff */
[----:B------:R-:W-:Y:S02]  /*3040*/  ISETP.NE.AND P5, PT, R32, RZ, PT ;  /* 0x000000ff2000720c */ /* 0x000fe40003fa5270 */
[C---:B------:R-:W-:Y:S02]  /*3050*/  LOP3.LUT R37, R28.reuse, 0x280, RZ, 0xfc, !PT ;  /* 0x000002801c257812 */ /* 0x040fe400078efcff */
[----:B------:R-:W-:Y:S02]  /*3060*/  LOP3.LUT R39, R28, 0x300, RZ, 0xfc, !PT ;  /* 0x000003001c277812 */ /* 0x000fe400078efcff */
[----:B------:R-:W-:-:S02]  /*3070*/  LEA.HI R32, R25, R28, RZ, 0x1b ;  /* 0x0000001c19207211 */ /* 0x000fc400078fd8ff */
[-C--:B------:R-:W-:Y:S01]  /*3080*/  LEA.HI R33, R27, R28.reuse, RZ, 0x1b ;  /* 0x0000001c1b217211 */ /* 0x080fe200078fd8ff */
[----:B------:R-:W-:Y:S01]  /*3090*/  IMAD R2, R2, 0x100, R5 ;  /* 0x0000010002027824 */ /* 0x000fe200078e0205 */
[-C--:B------:R-:W-:Y:S01]  /*30a0*/  LEA.HI R35, R35, R28.reuse, RZ, 0x1b ;  /* 0x0000001c23237211 */ /* 0x080fe200078fd8ff */
[----:B---3--:R-:W-:Y:S01]  /*30b0*/  IMAD.WIDE R20, R21, 0x4, R6 ;  /* 0x0000000415147825 */ /* 0x008fe200078e0206 */
[-C--:B------:R-:W-:Y:S02]  /*30c0*/  LEA.HI R37, R37, R28.reuse, RZ, 0x1b ;  /* 0x0000001c25257211 */ /* 0x080fe400078fd8ff */
[----:B------:R-:W-:Y:S01]  /*30d0*/  LEA.HI R39, R39, R28, RZ, 0x1b ;  /* 0x0000001c27277211 */ /* 0x000fe200078fd8ff */
[----:B------:R-:W-:Y:S01]  /*30e0*/  IMAD.HI R5, R22, 0x71625345, RZ ;  /* 0x7162534516057827 */ /* 0x000fe200078e02ff */
[----:B------:R-:W-:Y:S02]  /*30f0*/  LEA R32, R32, UR4, 0x2 ;  /* 0x0000000420207c11 */ /* 0x000fe4000f8e10ff */
[----:B------:R-:W-:Y:S01]  /*3100*/  LEA R33, R33, UR4, 0x2 ;  /* 0x0000000421217c11 */ /* 0x000fe2000f8e10ff */
[----:B------:R-:W-:Y:S01]  /*3110*/  IMAD.HI R27, R14, 0x71625345, RZ ;  /* 0x716253450e1b7827 */ /* 0x000fe200078e02ff */
[----:B------:R-:W-:Y:S01]  /*3120*/  LEA R35, R35, UR4, 0x2 ;  /* 0x0000000423237c11 */ /* 0x000fe2000f8e10ff */
[----:B--2---:R2:W-:Y:S01]  /*3130*/  @P1 STG.E desc[UR6][R20.64], R31 ;  /* 0x0000001f14001986 */ /* 0x0045e2000c101906 */
[----:B------:R-:W-:-:S02]  /*3140*/  LEA R37, R37, UR4, 0x2 ;  /* 0x0000000425257c11 */ /* 0x000fc4000f8e10ff */
[----:B------:R-:W-:Y:S01]  /*3150*/  SHF.R.U32.HI R24, RZ, 0x1f, R5 ;  /* 0x0000001fff187819 */ /* 0x000fe20000011605 */
[----:B------:R-:W3:Y:S01]  /*3160*/  LDS R31, [R32+0x400] ;  /* 0x00040000201f7984 */ /* 0x000ee20000000800 */
[----:B------:R-:W-:Y:S01]  /*3170*/  LEA R39, R39, UR4, 0x2 ;  /* 0x0000000427277c11 */ /* 0x000fe2000f8e10ff */
[----:B------:R-:W-:Y:S01]  /*3180*/  IMAD R25, R30, -0x121, R19 ;  /* 0xfffffedf1e197824 */ /* 0x000fe200078e0213 */
[----:B------:R-:W-:Y:S01]  /*3190*/  LEA R34, R34, UR4, 0x2 ;  /* 0x0000000422227c11 */ /* 0x000fe2000f8e10ff */
[----:B------:R-:W4:Y:S01]  /*31a0*/  LDS R33, [R33+0x600] ;  /* 0x0006000021217984 */ /* 0x000f220000000800 */
[----:B------:R-:W-:Y:S01]  /*31b0*/  ISETP.LT.AND P2, PT, R19, 0x484, !P0 ;  /* 0x000004841300780c */ /* 0x000fe20004741270 */
[----:B------:R-:W-:Y:S01]  /*31c0*/  IMAD.HI R19, R23, 0x71625345, RZ ;  /* 0x7162534517137827 */ /* 0x000fe200078e02ff */
[----:B------:R-:W-:Y:S01]  /*31d0*/  LEA.HI.SX32 R5, R5, R24, 0x19 ;  /* 0x0000001805057211 */ /* 0x000fe200078fcaff */
[----:B------:R-:W5:Y:S01]  /*31e0*/  LDS R35, [R35+0x800] ;  /* 0x0008000023237984 */ /* 0x000f620000000800 */
[----:B------:R-:W-:Y:S01]  /*31f0*/  SHF.R.U32.HI R28, RZ, 0x1f, R27 ;  /* 0x0000001fff1c7819 */ /* 0x000fe2000001161b */
[----:B------:R-:W-:Y:S01]  /*3200*/  IMAD R30, R30, 0x1b180, R25 ;  /* 0x0001b1801e1e7824 */ /* 0x000fe200078e0219 */
[----:B------:R-:W-:Y:S01]  /*3210*/  ISETP.LT.AND P3, PT, R22, 0x484, !P0 ;  /* 0x000004841600780c */ /* 0x000fe20004761270 */
[----:B------:R-:W3:Y:S01]  /*3220*/  LDS R37, [R37+0xa00] ;  /* 0x000a000025257984 */ /* 0x000ee20000000800 */
[----:B------:R-:W-:Y:S01]  /*3230*/  IMAD.HI R25, R13, 0x71625345, RZ ;  /* 0x716253450d197827 */ /* 0x000fe200078e02ff */
[----:B------:R-:W-:Y:S01]  /*3240*/  LEA.HI.SX32 R27, R27, R28, 0x19 ;  /* 0x0000001c1b1b7211 */ /* 0x000fe200078fcaff */
[----:B------:R-:W-:Y:S01]  /*3250*/  ULDC.64 UR4, c[0x0][0x220] ;  /* 0x0000880000047ab9 */ /* 0x000fe20000000a00 */
[----:B------:R-:W3:Y:S01]  /*3260*/  LDS R39, [R39+0xc00] ;  /* 0x000c000027277984 */ /* 0x000ee20000000800 */
[----:B------:R-:W-:Y:S01]  /*3270*/  SHF.R.U32.HI R26, RZ, 0x1f, R19 ;  /* 0x0000001fff1a7819 */ /* 0x000fe20000011613 */
[----:B------:R-:W-:-:S02]  /*3280*/  IMAD R28, R5, -0x121, R22 ;  /* 0xfffffedf051c7824 */ /* 0x000fc400078e0216 */
[----:B------:R-:W3:Y:S01]  /*3290*/  LDS R41, [R34+0xe00] ;  /* 0x000e000022297984 */ /* 0x000ee20000000800 */
[----:B------:R-:W-:Y:S01]  /*32a0*/  SHF.R.U32.HI R24, RZ, 0x1f, R25 ;  /* 0x0000001fff187819 */ /* 0x000fe20000011619 */
[----:B------:R-:W-:Y:S01]  /*32b0*/  IMAD R28, R5, 0x1b180, R28 ;  /* 0x0001b180051c7824 */ /* 0x000fe200078e021c */
[----:B------:R-:W-:Y:S01]  /*32c0*/  LEA.HI.SX32 R26, R19, R26, 0x19 ;  /* 0x0000001a131a7211 */ /* 0x000fe200078fcaff */
[----:B------:R-:W-:Y:S01]  /*32d0*/  IMAD.HI R19, R15, 0x71625345, RZ ;  /* 0x716253450f137827 */ /* 0x000fe200078e02ff */
[----:B------:R-:W-:-:S03]  /*32e0*/  LEA.HI.SX32 R24, R25, R24, 0x19 ;  /* 0x0000001819187211 */ /* 0x000fc600078fcaff */
[----:B------:R-:W-:Y:S01]  /*32f0*/  IMAD.HI R5, R17, 0x71625345, RZ ;  /* 0x7162534511057827 */ /* 0x000fe200078e02ff */
[----:B------:R-:W-:-:S03]  /*3300*/  SEL R25, R16, 0x8, P4 ;  /* 0x0000000810197807 */ /* 0x000fc60002000000 */
[----:B--2---:R-:W-:Y:S01]  /*3310*/  IMAD R21, R9, 0x121, R30 ;  /* 0x0000012109157824 */ /* 0x004fe200078e021e */
[----:B------:R-:W-:Y:S02]  /*3320*/  SHF.R.U32.HI R16, RZ, 0x1f, R19 ;  /* 0x0000001fff107819 */ /* 0x000fe40000011613 */
[----:B------:R-:W-:Y:S01]  /*3330*/  SHF.R.U32.HI R22, RZ, 0x1f, R5 ;  /* 0x0000001fff167819 */ /* 0x000fe20000011605 */
[----:B------:R-:W-:Y:S01]  /*3340*/  IMAD.WIDE R20, R21, 0x4, R6 ;  /* 0x0000000415147825 */ /* 0x000fe200078e0206 */
[----:B------:R-:W-:Y:S02]  /*3350*/  ISETP.NE.AND P6, PT, R36, RZ, PT ;  /* 0x000000ff2400720c */ /* 0x000fe40003fc5270 */
[----:B------:R-:W-:Y:S02]  /*3360*/  LEA.HI.SX32 R16, R19, R16, 0x19 ;  /* 0x0000001013107211 */ /* 0x000fe400078fcaff */
[----:B------:R-:W-:Y:S01]  /*3370*/  LEA.HI.SX32 R22, R5, R22, 0x19 ;  /* 0x0000001605167211 */ /* 0x000fe200078fcaff */
[----:B-1----:R1:W-:Y:S01]  /*3380*/  @P2 STG.E desc[UR6][R20.64], R29 ;  /* 0x0000001d14002986 */ /* 0x0023e2000c101906 */
[----:B------:R-:W-:Y:S01]  /*3390*/  ISETP.LT.AND P1, PT, R23, 0x484, !P0 ;  /* 0x000004841700780c */ /* 0x000fe20004721270 */
[----:B------:R-:W-:Y:S01]  /*33a0*/  IMAD R23, R26, -0x121, R23 ;  /* 0xfffffedf1a177824 */ /* 0x000fe200078e0217 */
[----:B------:R-:W-:-:S02]  /*33b0*/  SEL R12, R12, 0x8, P6 ;  /* 0x000000080c0c7807 */ /* 0x000fc40003000000 */
[----:B------:R-:W-:Y:S02]  /*33c0*/  SEL R5, R10, 0x8, P5 ;  /* 0x000000080a057807 */ /* 0x000fe40002800000 */
[----:B------:R-:W-:Y:S01]  /*33d0*/  ISETP.NE.AND P6, PT, R0, RZ, PT ;  /* 0x000000ff0000720c */ /* 0x000fe20003fc5270 */
[----:B------:R-:W-:Y:S01]  /*33e0*/  IMAD R0, R27, -0x121, R14 ;  /* 0xfffffedf1b007824 */ /* 0x000fe200078e020e */
[----:B------:R-:W-:Y:S01]  /*33f0*/  ISETP.LT.AND P2, PT, R13, 0x484, !P0 ;  /* 0x000004840d00780c */ /* 0x000fe20004741270 */
[----:B------:R-:W-:Y:S01]  /*3400*/  IMAD R13, R24, -0x121, R13 ;  /* 0xfffffedf180d7824 */ /* 0x000fe200078e020d */
[----:B------:R-:W-:Y:S02]  /*3410*/  ISETP.LT.AND P4, PT, R14, 0x484, !P0 ;  /* 0x000004840e00780c */ /* 0x000fe40004781270 */
[----:B------:R-:W-:Y:S01]  /*3420*/  ISETP.LT.AND P5, PT, R15, 0x484, !P0 ;  /* 0x000004840f00780c */ /* 0x000fe200047a1270 */
[----:B------:R-:W-:Y:S01]  /*3430*/  IMAD R15, R16, -0x121, R15 ;  /* 0xfffffedf100f7824 */ /* 0x000fe200078e020f */
[----:B------:R-:W-:Y:S01]  /*3440*/  ISETP.LT.AND P0, PT, R17, 0x484, !P0 ;  /* 0x000004841100780c */ /* 0x000fe20004701270 */
[----:B------:R-:W-:-:S02]  /*3450*/  IMAD R17, R22, -0x121, R17 ;  /* 0xfffffedf16117824 */ /* 0x000fc400078e0211 */
[----:B------:R-:W-:Y:S02]  /*3460*/  IMAD R26, R26, 0x1b180, R23 ;  /* 0x0001b1801a1a7824 */ /* 0x000fe400078e0217 */
[----:B------:R-:W-:Y:S02]  /*3470*/  IMAD R0, R27, 0x1b180, R0 ;  /* 0x0001b1801b007824 */ /* 0x000fe400078e0200 */
[----:B------:R-:W-:Y:S02]  /*3480*/  IMAD R24, R24, 0x1b180, R13 ;  /* 0x0001b18018187824 */ /* 0x000fe400078e020d */
[----:B------:R-:W-:Y:S02]  /*3490*/  IMAD R16, R16, 0x1b180, R15 ;  /* 0x0001b18010107824 */ /* 0x000fe400078e020f */
[----:B------:R-:W-:Y:S02]  /*34a0*/  IMAD R22, R22, 0x1b180, R17 ;  /* 0x0001b18016167824 */ /* 0x000fe400078e0211 */
[C---:B------:R-:W-:Y:S01]  /*34b0*/  IMAD R13, R9.reuse, 0x121, R28 ;  /* 0x00000121090d7824 */ /* 0x040fe200078e021c */
[----:B------:R-:W-:Y:S01]  /*34c0*/  PRMT R25, R18, 0x3340, R25 ;  /* 0x0000334012197816 */ /* 0x000fe20000000019 */
[----:B------:R-:W-:Y:S01]  /*34d0*/  IMAD R15, R9, 0x121, R26 ;  /* 0x00000121090f7824 */ /* 0x000fe200078e021a */
[----:B------:R-:W-:Y:S01]  /*34e0*/  PRMT R18, R5, 0x3340, R12 ;  /* 0x0000334005127816 */ /* 0x000fe2000000000c */
[C---:B------:R-:W-:Y:S01]  /*34f0*/  IMAD R19, R9.reuse, 0x121, R0 ;  /* 0x0000012109137824 */ /* 0x040fe200078e0200 */
[----:B------:R-:W-:Y:S01]  /*3500*/  PRMT R0, R4, 0x3340, R11 ;  /* 0x0000334004007816 */ /* 0x000fe2000000000b */
[----:B------:R-:W-:Y:S01]  /*3510*/  IMAD R17, R9, 0x121, R24 ;  /* 0x0000012109117824 */ /* 0x000fe200078e0218 */
[----:B------:R-:W-:Y:S01]  /*3520*/  PRMT R3, R3, 0x3340, R8 ;  /* 0x0000334003037816 */ /* 0x000fe20000000008 */
[----:B-1----:R-:W-:-:S02]  /*3530*/  IMAD R21, R9, 0x121, R16 ;  /* 0x0000012109157824 */ /* 0x002fc400078e0210 */
[----:B------:R-:W-:Y:S02]  /*3540*/  IMAD R23, R9, 0x121, R22 ;  /* 0x0000012109177824 */ /* 0x000fe400078e0216 */
[----:B------:R-:W-:-:S04]  /*3550*/  IMAD.WIDE R4, R13, 0x4, R6 ;  /* 0x000000040d047825 */ /* 0x000fc800078e0206 */
[--C-:B------:R-:W-:Y:S01]  /*3560*/  IMAD.WIDE R8, R15, 0x4, R6.reuse ;  /* 0x000000040f087825 */ /* 0x100fe200078e0206 */
[----:B---3--:R1:W-:Y:S03]  /*3570*/  @P3 STG.E desc[UR6][R4.64], R31 ;  /* 0x0000001f04003986 */ /* 0x0083e6000c101906 */
[--C-:B------:R-:W-:Y:S01]  /*3580*/  IMAD.WIDE R10, R17, 0x4, R6.reuse ;  /* 0x00000004110a7825 */ /* 0x100fe200078e0206 */
[----:B----4-:R1:W-:Y:S03]  /*3590*/  @P1 STG.E desc[UR6][R8.64], R33 ;  /* 0x0000002108001986 */ /* 0x0103e6000c101906 */
[----:B------:R-:W-:Y:S01]  /*35a0*/  IMAD.WIDE R12, R19, 0x4, R6 ;  /* 0x00000004130c7825 */ /* 0x000fe200078e0206 */
[----:B------:R-:W-:-:S03]  /*35b0*/  IADD3 R16, P1, R2, UR4, RZ ;  /* 0x0000000402107c10 */ /* 0x000fc6000ff3e0ff */
[--C-:B------:R-:W-:Y:S01]  /*35c0*/  IMAD.WIDE R14, R21, 0x4, R6.reuse ;  /* 0x00000004150e7825 */ /* 0x100fe200078e0206 */
[----:B-----5:R1:W-:Y:S03]  /*35d0*/  @P2 STG.E desc[UR6][R10.64], R35 ;  /* 0x000000230a002986 */ /* 0x0203e6000c101906 */
[----:B------:R-:W-:Y:S01]  /*35e0*/  IMAD.WIDE R6, R23, 0x4, R6 ;  /* 0x0000000417067825 */ /* 0x000fe200078e0206 */
[----:B0-----:R1:W-:Y:S01]  /*35f0*/  @P4 STG.E desc[UR6][R12.64], R37 ;  /* 0x000000250c004986 */ /* 0x0013e2000c101906 */
[----:B------:R-:W-:-:S03]  /*3600*/  LEA.HI.X.SX32 R17, R2, UR5, 0x1, P1 ;  /* 0x0000000502117c11 */ /* 0x000fc600088f0eff */
[----:B------:R1:W-:Y:S01]  /*3610*/  @P5 STG.E desc[UR6][R14.64], R39 ;  /* 0x000000270e005986 */ /* 0x0003e2000c101906 */
[----:B------:R-:W-:-:S03]  /*3620*/  PRMT R24, R3, 0x5410, R0 ;  /* 0x0000541003187816 */ /* 0x000fc60000000000 */
[----:B------:R1:W-:Y:S01]  /*3630*/  @P0 STG.E desc[UR6][R6.64], R41 ;  /* 0x0000002906000986 */ /* 0x0003e2000c101906 */
[----:B------:R-:W-:Y:S01]  /*3640*/  PRMT R25, R25, 0x5410, R18 ;  /* 0x0000541019197816 */ /* 0x000fe20000000012 */
[----:B------:R-:W-:Y:S06]  /*3650*/  @!P6 EXIT ;  /* 0x000000000000e94d */ /* 0x000fec0003800000 */
[----:B------:R-:W-:Y:S01]  /*3660*/  STG.E.64 desc[UR6][R16.64], R24 ;  /* 0x0000001810007986 */ /* 0x000fe2000c101b06 */
[----:B------:R-:W-:Y:S05]  /*3670*/  EXIT ;  /* 0x000000000000794d */ /* 0x000fea0003800000 */
.L_x_0:
[----:B------:R-:W-:-:S00]  /*3680*/  BRA `(.L_x_0) ;  /* 0xfffffffc00fc7947 */ /* 0x000fc0000383ffff */
[----:B------:R-:W-:-:S00]  /*3690*/  NOP ;  /* 0x0000000000007918 */ /* 0x000fc00000000000 */
        /* <DEDUP_REMOVED lines=14> */
.L_x_1:


//--------------------- .nv.shared.triton_poi_fused_max_pool2d_with_indices_11 --------------------------
	.section	.nv.shared.triton_poi_fused_max_pool2d_with_indices_11,"aw",@nobits
	.sectionflags	@""
	.align	16
	.zero		1024


//--------------------- .nv.constant0.triton_poi_fused_max_pool2d_with_indices_11 --------------------------
	.section	.nv.constant0.triton_poi_fused_max_pool2d_with_indices_11,"a",@progbits
	.sectionflags	@""
	.align	4
.nv.constant0.triton_poi_fused_max_pool2d_with_indices_11:
	.zero		560
